//
// Generated by NVIDIA NVVM Compiler
//
// Compiler Build ID: CL-36424714
// Cuda compilation tools, release 13.0, V13.0.88
// Based on NVVM 20.0.0
//

.version 9.0
.target sm_100
.address_size 64

	// .globl	_Z18initialize_weightsPfify
.global .align 4 .b8 precalc_xorwow_matrix[102400];
.global .align 4 .b8 precalc_xorwow_offset_matrix[102400];
.global .align 4 .b8 mrg32k3aM1[2304];
.global .align 4 .b8 mrg32k3aM2[2304];
.global .align 4 .b8 mrg32k3aM1SubSeq[2016];
.global .align 4 .b8 mrg32k3aM2SubSeq[2016];
.global .align 4 .b8 mrg32k3aM1Seq[2304];
.global .align 4 .b8 mrg32k3aM2Seq[2304];
.const .align 8 .b8 __cr_lgamma_table[72];
// _ZZ13backward_passPfS_S_PiS_S_S_S_S_S_iiiiE11grad_output has been demoted

.visible .entry _Z18initialize_weightsPfify(
	.param .u64 .ptr .align 1 _Z18initialize_weightsPfify_param_0,
	.param .u32 _Z18initialize_weightsPfify_param_1,
	.param .f32 _Z18initialize_weightsPfify_param_2,
	.param .u64 _Z18initialize_weightsPfify_param_3
)
{
	.local .align 8 .b8 	__local_depot0[48];
	.reg .b64 	%SP;
	.reg .b64 	%SPL;
	.reg .pred 	%p<64>;
	.reg .b32 	%r<1199>;
	.reg .b32 	%f<6>;
	.reg .b64 	%rd<28>;

	mov.u64 	%SPL, __local_depot0;
	ld.param.u64 	%rd10, [_Z18initialize_weightsPfify_param_0];
	ld.param.u32 	%r541, [_Z18initialize_weightsPfify_param_1];
	ld.param.f32 	%f1, [_Z18initialize_weightsPfify_param_2];
	ld.param.u64 	%rd11, [_Z18initialize_weightsPfify_param_3];
	mov.u32 	%r542, %ctaid.x;
	mov.u32 	%r543, %ntid.x;
	mov.u32 	%r544, %tid.x;
	mad.lo.s32 	%r1, %r542, %r543, %r544;
	setp.ge.s32 	%p1, %r1, %r541;
	@%p1 bra 	$L__BB0_117;
	add.u64 	%rd1, %SPL, 0;
	cvt.s64.s32 	%rd2, %r1;
	cvt.u32.u64 	%r545, %rd11;
	xor.b32  	%r546, %r545, -1429050551;
	mul.lo.s32 	%r547, %r546, 1099087573;
	{ .reg .b32 tmp; mov.b64 {tmp, %r548}, %rd11; }
	xor.b32  	%r549, %r548, -136515619;
	mul.lo.s32 	%r550, %r549, -1703105765;
	add.s32 	%r551, %r547, %r550;
	add.s32 	%r2, %r551, 6615241;
	add.s32 	%r935, %r547, 123456789;
	st.local.v2.u32 	[%rd1], {%r2, %r935};
	xor.b32  	%r552, %r547, 362436069;
	add.s32 	%r553, %r550, 521288629;
	st.local.v2.u32 	[%rd1+8], {%r552, %r553};
	xor.b32  	%r554, %r550, 88675123;
	add.s32 	%r931, %r547, 5783321;
	st.local.v2.u32 	[%rd1+16], {%r554, %r931};
	setp.eq.s32 	%p2, %r1, 0;
	@%p2 bra 	$L__BB0_116;
	mov.b32 	%r918, 0;
	mov.u64 	%rd27, %rd2;
$L__BB0_3:
	mov.u64 	%rd3, %rd27;
	and.b64  	%rd4, %rd3, 3;
	setp.eq.s64 	%p3, %rd4, 0;
	@%p3 bra 	$L__BB0_115;
	mul.wide.u32 	%rd13, %r918, 3200;
	mov.u64 	%rd14, precalc_xorwow_matrix;
	add.s64 	%rd5, %rd14, %rd13;
	mov.b32 	%r931, 0;
	mov.u32 	%r932, %r931;
	mov.u32 	%r933, %r931;
	mov.u32 	%r934, %r931;
	mov.u32 	%r935, %r931;
	mov.u32 	%r924, %r931;
$L__BB0_5:
	mul.wide.u32 	%rd15, %r924, 4;
	add.s64 	%rd16, %rd1, %rd15;
	ld.local.u32 	%r14, [%rd16+4];
	shl.b32 	%r15, %r924, 5;
	mov.b32 	%r930, 0;
$L__BB0_6:
	.pragma "nounroll";
	shr.u32 	%r558, %r14, %r930;
	and.b32  	%r559, %r558, 1;
	setp.eq.b32 	%p4, %r559, 1;
	not.pred 	%p5, %p4;
	add.s32 	%r560, %r15, %r930;
	mul.lo.s32 	%r561, %r560, 5;
	mul.wide.u32 	%rd17, %r561, 4;
	add.s64 	%rd6, %rd5, %rd17;
	@%p5 bra 	$L__BB0_8;
	ld.global.u32 	%r562, [%rd6];
	xor.b32  	%r935, %r935, %r562;
	ld.global.u32 	%r563, [%rd6+4];
	xor.b32  	%r934, %r934, %r563;
	ld.global.u32 	%r564, [%rd6+8];
	xor.b32  	%r933, %r933, %r564;
	ld.global.u32 	%r565, [%rd6+12];
	xor.b32  	%r932, %r932, %r565;
	ld.global.u32 	%r566, [%rd6+16];
	xor.b32  	%r931, %r931, %r566;
$L__BB0_8:
	and.b32  	%r568, %r558, 2;
	setp.eq.s32 	%p6, %r568, 0;
	@%p6 bra 	$L__BB0_10;
	ld.global.u32 	%r569, [%rd6+20];
	xor.b32  	%r935, %r935, %r569;
	ld.global.u32 	%r570, [%rd6+24];
	xor.b32  	%r934, %r934, %r570;
	ld.global.u32 	%r571, [%rd6+28];
	xor.b32  	%r933, %r933, %r571;
	ld.global.u32 	%r572, [%rd6+32];
	xor.b32  	%r932, %r932, %r572;
	ld.global.u32 	%r573, [%rd6+36];
	xor.b32  	%r931, %r931, %r573;
$L__BB0_10:
	and.b32  	%r575, %r558, 4;
	setp.eq.s32 	%p7, %r575, 0;
	@%p7 bra 	$L__BB0_12;
	ld.global.u32 	%r576, [%rd6+40];
	xor.b32  	%r935, %r935, %r576;
	ld.global.u32 	%r577, [%rd6+44];
	xor.b32  	%r934, %r934, %r577;
	ld.global.u32 	%r578, [%rd6+48];
	xor.b32  	%r933, %r933, %r578;
	ld.global.u32 	%r579, [%rd6+52];
	xor.b32  	%r932, %r932, %r579;
	ld.global.u32 	%r580, [%rd6+56];
	xor.b32  	%r931, %r931, %r580;
$L__BB0_12:
	and.b32  	%r582, %r558, 8;
	setp.eq.s32 	%p8, %r582, 0;
	@%p8 bra 	$L__BB0_14;
	ld.global.u32 	%r583, [%rd6+60];
	xor.b32  	%r935, %r935, %r583;
	ld.global.u32 	%r584, [%rd6+64];
	xor.b32  	%r934, %r934, %r584;
	ld.global.u32 	%r585, [%rd6+68];
	xor.b32  	%r933, %r933, %r585;
	ld.global.u32 	%r586, [%rd6+72];
	xor.b32  	%r932, %r932, %r586;
	ld.global.u32 	%r587, [%rd6+76];
	xor.b32  	%r931, %r931, %r587;
$L__BB0_14:
	and.b32  	%r589, %r558, 16;
	setp.eq.s32 	%p9, %r589, 0;
	@%p9 bra 	$L__BB0_16;
	ld.global.u32 	%r590, [%rd6+80];
	xor.b32  	%r935, %r935, %r590;
	ld.global.u32 	%r591, [%rd6+84];
	xor.b32  	%r934, %r934, %r591;
	ld.global.u32 	%r592, [%rd6+88];
	xor.b32  	%r933, %r933, %r592;
	ld.global.u32 	%r593, [%rd6+92];
	xor.b32  	%r932, %r932, %r593;
	ld.global.u32 	%r594, [%rd6+96];
	xor.b32  	%r931, %r931, %r594;
$L__BB0_16:
	and.b32  	%r596, %r558, 32;
	setp.eq.s32 	%p10, %r596, 0;
	@%p10 bra 	$L__BB0_18;
	ld.global.u32 	%r597, [%rd6+100];
	xor.b32  	%r935, %r935, %r597;
	ld.global.u32 	%r598, [%rd6+104];
	xor.b32  	%r934, %r934, %r598;
	ld.global.u32 	%r599, [%rd6+108];
	xor.b32  	%r933, %r933, %r599;
	ld.global.u32 	%r600, [%rd6+112];
	xor.b32  	%r932, %r932, %r600;
	ld.global.u32 	%r601, [%rd6+116];
	xor.b32  	%r931, %r931, %r601;
$L__BB0_18:
	and.b32  	%r603, %r558, 64;
	setp.eq.s32 	%p11, %r603, 0;
	@%p11 bra 	$L__BB0_20;
	ld.global.u32 	%r604, [%rd6+120];
	xor.b32  	%r935, %r935, %r604;
	ld.global.u32 	%r605, [%rd6+124];
	xor.b32  	%r934, %r934, %r605;
	ld.global.u32 	%r606, [%rd6+128];
	xor.b32  	%r933, %r933, %r606;
	ld.global.u32 	%r607, [%rd6+132];
	xor.b32  	%r932, %r932, %r607;
	ld.global.u32 	%r608, [%rd6+136];
	xor.b32  	%r931, %r931, %r608;
$L__BB0_20:
	and.b32  	%r610, %r558, 128;
	setp.eq.s32 	%p12, %r610, 0;
	@%p12 bra 	$L__BB0_22;
	ld.global.u32 	%r611, [%rd6+140];
	xor.b32  	%r935, %r935, %r611;
	ld.global.u32 	%r612, [%rd6+144];
	xor.b32  	%r934, %r934, %r612;
	ld.global.u32 	%r613, [%rd6+148];
	xor.b32  	%r933, %r933, %r613;
	ld.global.u32 	%r614, [%rd6+152];
	xor.b32  	%r932, %r932, %r614;
	ld.global.u32 	%r615, [%rd6+156];
	xor.b32  	%r931, %r931, %r615;
$L__BB0_22:
	and.b32  	%r617, %r558, 256;
	setp.eq.s32 	%p13, %r617, 0;
	@%p13 bra 	$L__BB0_24;
	ld.global.u32 	%r618, [%rd6+160];
	xor.b32  	%r935, %r935, %r618;
	ld.global.u32 	%r619, [%rd6+164];
	xor.b32  	%r934, %r934, %r619;
	ld.global.u32 	%r620, [%rd6+168];
	xor.b32  	%r933, %r933, %r620;
	ld.global.u32 	%r621, [%rd6+172];
	xor.b32  	%r932, %r932, %r621;
	ld.global.u32 	%r622, [%rd6+176];
	xor.b32  	%r931, %r931, %r622;
$L__BB0_24:
	and.b32  	%r624, %r558, 512;
	setp.eq.s32 	%p14, %r624, 0;
	@%p14 bra 	$L__BB0_26;
	ld.global.u32 	%r625, [%rd6+180];
	xor.b32  	%r935, %r935, %r625;
	ld.global.u32 	%r626, [%rd6+184];
	xor.b32  	%r934, %r934, %r626;
	ld.global.u32 	%r627, [%rd6+188];
	xor.b32  	%r933, %r933, %r627;
	ld.global.u32 	%r628, [%rd6+192];
	xor.b32  	%r932, %r932, %r628;
	ld.global.u32 	%r629, [%rd6+196];
	xor.b32  	%r931, %r931, %r629;
$L__BB0_26:
	and.b32  	%r631, %r558, 1024;
	setp.eq.s32 	%p15, %r631, 0;
	@%p15 bra 	$L__BB0_28;
	ld.global.u32 	%r632, [%rd6+200];
	xor.b32  	%r935, %r935, %r632;
	ld.global.u32 	%r633, [%rd6+204];
	xor.b32  	%r934, %r934, %r633;
	ld.global.u32 	%r634, [%rd6+208];
	xor.b32  	%r933, %r933, %r634;
	ld.global.u32 	%r635, [%rd6+212];
	xor.b32  	%r932, %r932, %r635;
	ld.global.u32 	%r636, [%rd6+216];
	xor.b32  	%r931, %r931, %r636;
$L__BB0_28:
	and.b32  	%r638, %r558, 2048;
	setp.eq.s32 	%p16, %r638, 0;
	@%p16 bra 	$L__BB0_30;
	ld.global.u32 	%r639, [%rd6+220];
	xor.b32  	%r935, %r935, %r639;
	ld.global.u32 	%r640, [%rd6+224];
	xor.b32  	%r934, %r934, %r640;
	ld.global.u32 	%r641, [%rd6+228];
	xor.b32  	%r933, %r933, %r641;
	ld.global.u32 	%r642, [%rd6+232];
	xor.b32  	%r932, %r932, %r642;
	ld.global.u32 	%r643, [%rd6+236];
	xor.b32  	%r931, %r931, %r643;
$L__BB0_30:
	and.b32  	%r645, %r558, 4096;
	setp.eq.s32 	%p17, %r645, 0;
	@%p17 bra 	$L__BB0_32;
	ld.global.u32 	%r646, [%rd6+240];
	xor.b32  	%r935, %r935, %r646;
	ld.global.u32 	%r647, [%rd6+244];
	xor.b32  	%r934, %r934, %r647;
	ld.global.u32 	%r648, [%rd6+248];
	xor.b32  	%r933, %r933, %r648;
	ld.global.u32 	%r649, [%rd6+252];
	xor.b32  	%r932, %r932, %r649;
	ld.global.u32 	%r650, [%rd6+256];
	xor.b32  	%r931, %r931, %r650;
$L__BB0_32:
	and.b32  	%r652, %r558, 8192;
	setp.eq.s32 	%p18, %r652, 0;
	@%p18 bra 	$L__BB0_34;
	ld.global.u32 	%r653, [%rd6+260];
	xor.b32  	%r935, %r935, %r653;
	ld.global.u32 	%r654, [%rd6+264];
	xor.b32  	%r934, %r934, %r654;
	ld.global.u32 	%r655, [%rd6+268];
	xor.b32  	%r933, %r933, %r655;
	ld.global.u32 	%r656, [%rd6+272];
	xor.b32  	%r932, %r932, %r656;
	ld.global.u32 	%r657, [%rd6+276];
	xor.b32  	%r931, %r931, %r657;
$L__BB0_34:
	and.b32  	%r659, %r558, 16384;
	setp.eq.s32 	%p19, %r659, 0;
	@%p19 bra 	$L__BB0_36;
	ld.global.u32 	%r660, [%rd6+280];
	xor.b32  	%r935, %r935, %r660;
	ld.global.u32 	%r661, [%rd6+284];
	xor.b32  	%r934, %r934, %r661;
	ld.global.u32 	%r662, [%rd6+288];
	xor.b32  	%r933, %r933, %r662;
	ld.global.u32 	%r663, [%rd6+292];
	xor.b32  	%r932, %r932, %r663;
	ld.global.u32 	%r664, [%rd6+296];
	xor.b32  	%r931, %r931, %r664;
$L__BB0_36:
	and.b32  	%r666, %r558, 32768;
	setp.eq.s32 	%p20, %r666, 0;
	@%p20 bra 	$L__BB0_38;
	ld.global.u32 	%r667, [%rd6+300];
	xor.b32  	%r935, %r935, %r667;
	ld.global.u32 	%r668, [%rd6+304];
	xor.b32  	%r934, %r934, %r668;
	ld.global.u32 	%r669, [%rd6+308];
	xor.b32  	%r933, %r933, %r669;
	ld.global.u32 	%r670, [%rd6+312];
	xor.b32  	%r932, %r932, %r670;
	ld.global.u32 	%r671, [%rd6+316];
	xor.b32  	%r931, %r931, %r671;
$L__BB0_38:
	add.s32 	%r930, %r930, 16;
	setp.ne.s32 	%p21, %r930, 32;
	@%p21 bra 	$L__BB0_6;
	mad.lo.s32 	%r672, %r924, -31, %r15;
	add.s32 	%r924, %r672, 1;
	setp.ne.s32 	%p22, %r924, 5;
	@%p22 bra 	$L__BB0_5;
	st.local.u32 	[%rd1+4], %r935;
	st.local.v2.u32 	[%rd1+8], {%r934, %r933};
	st.local.v2.u32 	[%rd1+16], {%r932, %r931};
	setp.eq.s64 	%p23, %rd4, 1;
	@%p23 bra 	$L__BB0_115;
	mov.b32 	%r931, 0;
	mov.u32 	%r1024, %r931;
	mov.u32 	%r1025, %r931;
	mov.u32 	%r1026, %r931;
	mov.u32 	%r935, %r931;
	mov.u32 	%r1016, %r931;
$L__BB0_42:
	mul.wide.u32 	%rd18, %r1016, 4;
	add.s64 	%rd19, %rd1, %rd18;
	ld.local.u32 	%r190, [%rd19+4];
	shl.b32 	%r191, %r1016, 5;
	mov.b32 	%r1022, 0;
$L__BB0_43:
	.pragma "nounroll";
	shr.u32 	%r675, %r190, %r1022;
	and.b32  	%r676, %r675, 1;
	setp.eq.b32 	%p24, %r676, 1;
	not.pred 	%p25, %p24;
	add.s32 	%r677, %r191, %r1022;
	mul.lo.s32 	%r678, %r677, 5;
	mul.wide.u32 	%rd20, %r678, 4;
	add.s64 	%rd7, %rd5, %rd20;
	@%p25 bra 	$L__BB0_45;
	ld.global.u32 	%r679, [%rd7];
	xor.b32  	%r935, %r935, %r679;
	ld.global.u32 	%r680, [%rd7+4];
	xor.b32  	%r1026, %r1026, %r680;
	ld.global.u32 	%r681, [%rd7+8];
	xor.b32  	%r1025, %r1025, %r681;
	ld.global.u32 	%r682, [%rd7+12];
	xor.b32  	%r1024, %r1024, %r682;
	ld.global.u32 	%r683, [%rd7+16];
	xor.b32  	%r931, %r931, %r683;
$L__BB0_45:
	and.b32  	%r685, %r675, 2;
	setp.eq.s32 	%p26, %r685, 0;
	@%p26 bra 	$L__BB0_47;
	ld.global.u32 	%r686, [%rd7+20];
	xor.b32  	%r935, %r935, %r686;
	ld.global.u32 	%r687, [%rd7+24];
	xor.b32  	%r1026, %r1026, %r687;
	ld.global.u32 	%r688, [%rd7+28];
	xor.b32  	%r1025, %r1025, %r688;
	ld.global.u32 	%r689, [%rd7+32];
	xor.b32  	%r1024, %r1024, %r689;
	ld.global.u32 	%r690, [%rd7+36];
	xor.b32  	%r931, %r931, %r690;
$L__BB0_47:
	and.b32  	%r692, %r675, 4;
	setp.eq.s32 	%p27, %r692, 0;
	@%p27 bra 	$L__BB0_49;
	ld.global.u32 	%r693, [%rd7+40];
	xor.b32  	%r935, %r935, %r693;
	ld.global.u32 	%r694, [%rd7+44];
	xor.b32  	%r1026, %r1026, %r694;
	ld.global.u32 	%r695, [%rd7+48];
	xor.b32  	%r1025, %r1025, %r695;
	ld.global.u32 	%r696, [%rd7+52];
	xor.b32  	%r1024, %r1024, %r696;
	ld.global.u32 	%r697, [%rd7+56];
	xor.b32  	%r931, %r931, %r697;
$L__BB0_49:
	and.b32  	%r699, %r675, 8;
	setp.eq.s32 	%p28, %r699, 0;
	@%p28 bra 	$L__BB0_51;
	ld.global.u32 	%r700, [%rd7+60];
	xor.b32  	%r935, %r935, %r700;
	ld.global.u32 	%r701, [%rd7+64];
	xor.b32  	%r1026, %r1026, %r701;
	ld.global.u32 	%r702, [%rd7+68];
	xor.b32  	%r1025, %r1025, %r702;
	ld.global.u32 	%r703, [%rd7+72];
	xor.b32  	%r1024, %r1024, %r703;
	ld.global.u32 	%r704, [%rd7+76];
	xor.b32  	%r931, %r931, %r704;
$L__BB0_51:
	and.b32  	%r706, %r675, 16;
	setp.eq.s32 	%p29, %r706, 0;
	@%p29 bra 	$L__BB0_53;
	ld.global.u32 	%r707, [%rd7+80];
	xor.b32  	%r935, %r935, %r707;
	ld.global.u32 	%r708, [%rd7+84];
	xor.b32  	%r1026, %r1026, %r708;
	ld.global.u32 	%r709, [%rd7+88];
	xor.b32  	%r1025, %r1025, %r709;
	ld.global.u32 	%r710, [%rd7+92];
	xor.b32  	%r1024, %r1024, %r710;
	ld.global.u32 	%r711, [%rd7+96];
	xor.b32  	%r931, %r931, %r711;
$L__BB0_53:
	and.b32  	%r713, %r675, 32;
	setp.eq.s32 	%p30, %r713, 0;
	@%p30 bra 	$L__BB0_55;
	ld.global.u32 	%r714, [%rd7+100];
	xor.b32  	%r935, %r935, %r714;
	ld.global.u32 	%r715, [%rd7+104];
	xor.b32  	%r1026, %r1026, %r715;
	ld.global.u32 	%r716, [%rd7+108];
	xor.b32  	%r1025, %r1025, %r716;
	ld.global.u32 	%r717, [%rd7+112];
	xor.b32  	%r1024, %r1024, %r717;
	ld.global.u32 	%r718, [%rd7+116];
	xor.b32  	%r931, %r931, %r718;
$L__BB0_55:
	and.b32  	%r720, %r675, 64;
	setp.eq.s32 	%p31, %r720, 0;
	@%p31 bra 	$L__BB0_57;
	ld.global.u32 	%r721, [%rd7+120];
	xor.b32  	%r935, %r935, %r721;
	ld.global.u32 	%r722, [%rd7+124];
	xor.b32  	%r1026, %r1026, %r722;
	ld.global.u32 	%r723, [%rd7+128];
	xor.b32  	%r1025, %r1025, %r723;
	ld.global.u32 	%r724, [%rd7+132];
	xor.b32  	%r1024, %r1024, %r724;
	ld.global.u32 	%r725, [%rd7+136];
	xor.b32  	%r931, %r931, %r725;
$L__BB0_57:
	and.b32  	%r727, %r675, 128;
	setp.eq.s32 	%p32, %r727, 0;
	@%p32 bra 	$L__BB0_59;
	ld.global.u32 	%r728, [%rd7+140];
	xor.b32  	%r935, %r935, %r728;
	ld.global.u32 	%r729, [%rd7+144];
	xor.b32  	%r1026, %r1026, %r729;
	ld.global.u32 	%r730, [%rd7+148];
	xor.b32  	%r1025, %r1025, %r730;
	ld.global.u32 	%r731, [%rd7+152];
	xor.b32  	%r1024, %r1024, %r731;
	ld.global.u32 	%r732, [%rd7+156];
	xor.b32  	%r931, %r931, %r732;
$L__BB0_59:
	and.b32  	%r734, %r675, 256;
	setp.eq.s32 	%p33, %r734, 0;
	@%p33 bra 	$L__BB0_61;
	ld.global.u32 	%r735, [%rd7+160];
	xor.b32  	%r935, %r935, %r735;
	ld.global.u32 	%r736, [%rd7+164];
	xor.b32  	%r1026, %r1026, %r736;
	ld.global.u32 	%r737, [%rd7+168];
	xor.b32  	%r1025, %r1025, %r737;
	ld.global.u32 	%r738, [%rd7+172];
	xor.b32  	%r1024, %r1024, %r738;
	ld.global.u32 	%r739, [%rd7+176];
	xor.b32  	%r931, %r931, %r739;
$L__BB0_61:
	and.b32  	%r741, %r675, 512;
	setp.eq.s32 	%p34, %r741, 0;
	@%p34 bra 	$L__BB0_63;
	ld.global.u32 	%r742, [%rd7+180];
	xor.b32  	%r935, %r935, %r742;
	ld.global.u32 	%r743, [%rd7+184];
	xor.b32  	%r1026, %r1026, %r743;
	ld.global.u32 	%r744, [%rd7+188];
	xor.b32  	%r1025, %r1025, %r744;
	ld.global.u32 	%r745, [%rd7+192];
	xor.b32  	%r1024, %r1024, %r745;
	ld.global.u32 	%r746, [%rd7+196];
	xor.b32  	%r931, %r931, %r746;
$L__BB0_63:
	and.b32  	%r748, %r675, 1024;
	setp.eq.s32 	%p35, %r748, 0;
	@%p35 bra 	$L__BB0_65;
	ld.global.u32 	%r749, [%rd7+200];
	xor.b32  	%r935, %r935, %r749;
	ld.global.u32 	%r750, [%rd7+204];
	xor.b32  	%r1026, %r1026, %r750;
	ld.global.u32 	%r751, [%rd7+208];
	xor.b32  	%r1025, %r1025, %r751;
	ld.global.u32 	%r752, [%rd7+212];
	xor.b32  	%r1024, %r1024, %r752;
	ld.global.u32 	%r753, [%rd7+216];
	xor.b32  	%r931, %r931, %r753;
$L__BB0_65:
	and.b32  	%r755, %r675, 2048;
	setp.eq.s32 	%p36, %r755, 0;
	@%p36 bra 	$L__BB0_67;
	ld.global.u32 	%r756, [%rd7+220];
	xor.b32  	%r935, %r935, %r756;
	ld.global.u32 	%r757, [%rd7+224];
	xor.b32  	%r1026, %r1026, %r757;
	ld.global.u32 	%r758, [%rd7+228];
	xor.b32  	%r1025, %r1025, %r758;
	ld.global.u32 	%r759, [%rd7+232];
	xor.b32  	%r1024, %r1024, %r759;
	ld.global.u32 	%r760, [%rd7+236];
	xor.b32  	%r931, %r931, %r760;
$L__BB0_67:
	and.b32  	%r762, %r675, 4096;
	setp.eq.s32 	%p37, %r762, 0;
	@%p37 bra 	$L__BB0_69;
	ld.global.u32 	%r763, [%rd7+240];
	xor.b32  	%r935, %r935, %r763;
	ld.global.u32 	%r764, [%rd7+244];
	xor.b32  	%r1026, %r1026, %r764;
	ld.global.u32 	%r765, [%rd7+248];
	xor.b32  	%r1025, %r1025, %r765;
	ld.global.u32 	%r766, [%rd7+252];
	xor.b32  	%r1024, %r1024, %r766;
	ld.global.u32 	%r767, [%rd7+256];
	xor.b32  	%r931, %r931, %r767;
$L__BB0_69:
	and.b32  	%r769, %r675, 8192;
	setp.eq.s32 	%p38, %r769, 0;
	@%p38 bra 	$L__BB0_71;
	ld.global.u32 	%r770, [%rd7+260];
	xor.b32  	%r935, %r935, %r770;
	ld.global.u32 	%r771, [%rd7+264];
	xor.b32  	%r1026, %r1026, %r771;
	ld.global.u32 	%r772, [%rd7+268];
	xor.b32  	%r1025, %r1025, %r772;
	ld.global.u32 	%r773, [%rd7+272];
	xor.b32  	%r1024, %r1024, %r773;
	ld.global.u32 	%r774, [%rd7+276];
	xor.b32  	%r931, %r931, %r774;
$L__BB0_71:
	and.b32  	%r776, %r675, 16384;
	setp.eq.s32 	%p39, %r776, 0;
	@%p39 bra 	$L__BB0_73;
	ld.global.u32 	%r777, [%rd7+280];
	xor.b32  	%r935, %r935, %r777;
	ld.global.u32 	%r778, [%rd7+284];
	xor.b32  	%r1026, %r1026, %r778;
	ld.global.u32 	%r779, [%rd7+288];
	xor.b32  	%r1025, %r1025, %r779;
	ld.global.u32 	%r780, [%rd7+292];
	xor.b32  	%r1024, %r1024, %r780;
	ld.global.u32 	%r781, [%rd7+296];
	xor.b32  	%r931, %r931, %r781;
$L__BB0_73:
	and.b32  	%r783, %r675, 32768;
	setp.eq.s32 	%p40, %r783, 0;
	@%p40 bra 	$L__BB0_75;
	ld.global.u32 	%r784, [%rd7+300];
	xor.b32  	%r935, %r935, %r784;
	ld.global.u32 	%r785, [%rd7+304];
	xor.b32  	%r1026, %r1026, %r785;
	ld.global.u32 	%r786, [%rd7+308];
	xor.b32  	%r1025, %r1025, %r786;
	ld.global.u32 	%r787, [%rd7+312];
	xor.b32  	%r1024, %r1024, %r787;
	ld.global.u32 	%r788, [%rd7+316];
	xor.b32  	%r931, %r931, %r788;
$L__BB0_75:
	add.s32 	%r1022, %r1022, 16;
	setp.ne.s32 	%p41, %r1022, 32;
	@%p41 bra 	$L__BB0_43;
	mad.lo.s32 	%r789, %r1016, -31, %r191;
	add.s32 	%r1016, %r789, 1;
	setp.ne.s32 	%p42, %r1016, 5;
	@%p42 bra 	$L__BB0_42;
	st.local.u32 	[%rd1+4], %r935;
	st.local.v2.u32 	[%rd1+8], {%r1026, %r1025};
	st.local.v2.u32 	[%rd1+16], {%r1024, %r931};
	setp.ne.s64 	%p43, %rd4, 3;
	@%p43 bra 	$L__BB0_115;
	mov.b32 	%r931, 0;
	mov.u32 	%r1116, %r931;
	mov.u32 	%r1117, %r931;
	mov.u32 	%r1118, %r931;
	mov.u32 	%r935, %r931;
	mov.u32 	%r1108, %r931;
$L__BB0_79:
	mul.wide.u32 	%rd21, %r1108, 4;
	add.s64 	%rd22, %rd1, %rd21;
	ld.local.u32 	%r366, [%rd22+4];
	shl.b32 	%r367, %r1108, 5;
	mov.b32 	%r1114, 0;
$L__BB0_80:
	.pragma "nounroll";
	shr.u32 	%r792, %r366, %r1114;
	and.b32  	%r793, %r792, 1;
	setp.eq.b32 	%p44, %r793, 1;
	not.pred 	%p45, %p44;
	add.s32 	%r794, %r367, %r1114;
	mul.lo.s32 	%r795, %r794, 5;
	mul.wide.u32 	%rd23, %r795, 4;
	add.s64 	%rd8, %rd5, %rd23;
	@%p45 bra 	$L__BB0_82;
	ld.global.u32 	%r796, [%rd8];
	xor.b32  	%r935, %r935, %r796;
	ld.global.u32 	%r797, [%rd8+4];
	xor.b32  	%r1118, %r1118, %r797;
	ld.global.u32 	%r798, [%rd8+8];
	xor.b32  	%r1117, %r1117, %r798;
	ld.global.u32 	%r799, [%rd8+12];
	xor.b32  	%r1116, %r1116, %r799;
	ld.global.u32 	%r800, [%rd8+16];
	xor.b32  	%r931, %r931, %r800;
$L__BB0_82:
	and.b32  	%r802, %r792, 2;
	setp.eq.s32 	%p46, %r802, 0;
	@%p46 bra 	$L__BB0_84;
	ld.global.u32 	%r803, [%rd8+20];
	xor.b32  	%r935, %r935, %r803;
	ld.global.u32 	%r804, [%rd8+24];
	xor.b32  	%r1118, %r1118, %r804;
	ld.global.u32 	%r805, [%rd8+28];
	xor.b32  	%r1117, %r1117, %r805;
	ld.global.u32 	%r806, [%rd8+32];
	xor.b32  	%r1116, %r1116, %r806;
	ld.global.u32 	%r807, [%rd8+36];
	xor.b32  	%r931, %r931, %r807;
$L__BB0_84:
	and.b32  	%r809, %r792, 4;
	setp.eq.s32 	%p47, %r809, 0;
	@%p47 bra 	$L__BB0_86;
	ld.global.u32 	%r810, [%rd8+40];
	xor.b32  	%r935, %r935, %r810;
	ld.global.u32 	%r811, [%rd8+44];
	xor.b32  	%r1118, %r1118, %r811;
	ld.global.u32 	%r812, [%rd8+48];
	xor.b32  	%r1117, %r1117, %r812;
	ld.global.u32 	%r813, [%rd8+52];
	xor.b32  	%r1116, %r1116, %r813;
	ld.global.u32 	%r814, [%rd8+56];
	xor.b32  	%r931, %r931, %r814;
$L__BB0_86:
	and.b32  	%r816, %r792, 8;
	setp.eq.s32 	%p48, %r816, 0;
	@%p48 bra 	$L__BB0_88;
	ld.global.u32 	%r817, [%rd8+60];
	xor.b32  	%r935, %r935, %r817;
	ld.global.u32 	%r818, [%rd8+64];
	xor.b32  	%r1118, %r1118, %r818;
	ld.global.u32 	%r819, [%rd8+68];
	xor.b32  	%r1117, %r1117, %r819;
	ld.global.u32 	%r820, [%rd8+72];
	xor.b32  	%r1116, %r1116, %r820;
	ld.global.u32 	%r821, [%rd8+76];
	xor.b32  	%r931, %r931, %r821;
$L__BB0_88:
	and.b32  	%r823, %r792, 16;
	setp.eq.s32 	%p49, %r823, 0;
	@%p49 bra 	$L__BB0_90;
	ld.global.u32 	%r824, [%rd8+80];
	xor.b32  	%r935, %r935, %r824;
	ld.global.u32 	%r825, [%rd8+84];
	xor.b32  	%r1118, %r1118, %r825;
	ld.global.u32 	%r826, [%rd8+88];
	xor.b32  	%r1117, %r1117, %r826;
	ld.global.u32 	%r827, [%rd8+92];
	xor.b32  	%r1116, %r1116, %r827;
	ld.global.u32 	%r828, [%rd8+96];
	xor.b32  	%r931, %r931, %r828;
$L__BB0_90:
	and.b32  	%r830, %r792, 32;
	setp.eq.s32 	%p50, %r830, 0;
	@%p50 bra 	$L__BB0_92;
	ld.global.u32 	%r831, [%rd8+100];
	xor.b32  	%r935, %r935, %r831;
	ld.global.u32 	%r832, [%rd8+104];
	xor.b32  	%r1118, %r1118, %r832;
	ld.global.u32 	%r833, [%rd8+108];
	xor.b32  	%r1117, %r1117, %r833;
	ld.global.u32 	%r834, [%rd8+112];
	xor.b32  	%r1116, %r1116, %r834;
	ld.global.u32 	%r835, [%rd8+116];
	xor.b32  	%r931, %r931, %r835;
$L__BB0_92:
	and.b32  	%r837, %r792, 64;
	setp.eq.s32 	%p51, %r837, 0;
	@%p51 bra 	$L__BB0_94;
	ld.global.u32 	%r838, [%rd8+120];
	xor.b32  	%r935, %r935, %r838;
	ld.global.u32 	%r839, [%rd8+124];
	xor.b32  	%r1118, %r1118, %r839;
	ld.global.u32 	%r840, [%rd8+128];
	xor.b32  	%r1117, %r1117, %r840;
	ld.global.u32 	%r841, [%rd8+132];
	xor.b32  	%r1116, %r1116, %r841;
	ld.global.u32 	%r842, [%rd8+136];
	xor.b32  	%r931, %r931, %r842;
$L__BB0_94:
	and.b32  	%r844, %r792, 128;
	setp.eq.s32 	%p52, %r844, 0;
	@%p52 bra 	$L__BB0_96;
	ld.global.u32 	%r845, [%rd8+140];
	xor.b32  	%r935, %r935, %r845;
	ld.global.u32 	%r846, [%rd8+144];
	xor.b32  	%r1118, %r1118, %r846;
	ld.global.u32 	%r847, [%rd8+148];
	xor.b32  	%r1117, %r1117, %r847;
	ld.global.u32 	%r848, [%rd8+152];
	xor.b32  	%r1116, %r1116, %r848;
	ld.global.u32 	%r849, [%rd8+156];
	xor.b32  	%r931, %r931, %r849;
$L__BB0_96:
	and.b32  	%r851, %r792, 256;
	setp.eq.s32 	%p53, %r851, 0;
	@%p53 bra 	$L__BB0_98;
	ld.global.u32 	%r852, [%rd8+160];
	xor.b32  	%r935, %r935, %r852;
	ld.global.u32 	%r853, [%rd8+164];
	xor.b32  	%r1118, %r1118, %r853;
	ld.global.u32 	%r854, [%rd8+168];
	xor.b32  	%r1117, %r1117, %r854;
	ld.global.u32 	%r855, [%rd8+172];
	xor.b32  	%r1116, %r1116, %r855;
	ld.global.u32 	%r856, [%rd8+176];
	xor.b32  	%r931, %r931, %r856;
$L__BB0_98:
	and.b32  	%r858, %r792, 512;
	setp.eq.s32 	%p54, %r858, 0;
	@%p54 bra 	$L__BB0_100;
	ld.global.u32 	%r859, [%rd8+180];
	xor.b32  	%r935, %r935, %r859;
	ld.global.u32 	%r860, [%rd8+184];
	xor.b32  	%r1118, %r1118, %r860;
	ld.global.u32 	%r861, [%rd8+188];
	xor.b32  	%r1117, %r1117, %r861;
	ld.global.u32 	%r862, [%rd8+192];
	xor.b32  	%r1116, %r1116, %r862;
	ld.global.u32 	%r863, [%rd8+196];
	xor.b32  	%r931, %r931, %r863;
$L__BB0_100:
	and.b32  	%r865, %r792, 1024;
	setp.eq.s32 	%p55, %r865, 0;
	@%p55 bra 	$L__BB0_102;
	ld.global.u32 	%r866, [%rd8+200];
	xor.b32  	%r935, %r935, %r866;
	ld.global.u32 	%r867, [%rd8+204];
	xor.b32  	%r1118, %r1118, %r867;
	ld.global.u32 	%r868, [%rd8+208];
	xor.b32  	%r1117, %r1117, %r868;
	ld.global.u32 	%r869, [%rd8+212];
	xor.b32  	%r1116, %r1116, %r869;
	ld.global.u32 	%r870, [%rd8+216];
	xor.b32  	%r931, %r931, %r870;
$L__BB0_102:
	and.b32  	%r872, %r792, 2048;
	setp.eq.s32 	%p56, %r872, 0;
	@%p56 bra 	$L__BB0_104;
	ld.global.u32 	%r873, [%rd8+220];
	xor.b32  	%r935, %r935, %r873;
	ld.global.u32 	%r874, [%rd8+224];
	xor.b32  	%r1118, %r1118, %r874;
	ld.global.u32 	%r875, [%rd8+228];
	xor.b32  	%r1117, %r1117, %r875;
	ld.global.u32 	%r876, [%rd8+232];
	xor.b32  	%r1116, %r1116, %r876;
	ld.global.u32 	%r877, [%rd8+236];
	xor.b32  	%r931, %r931, %r877;
$L__BB0_104:
	and.b32  	%r879, %r792, 4096;
	setp.eq.s32 	%p57, %r879, 0;
	@%p57 bra 	$L__BB0_106;
	ld.global.u32 	%r880, [%rd8+240];
	xor.b32  	%r935, %r935, %r880;
	ld.global.u32 	%r881, [%rd8+244];
	xor.b32  	%r1118, %r1118, %r881;
	ld.global.u32 	%r882, [%rd8+248];
	xor.b32  	%r1117, %r1117, %r882;
	ld.global.u32 	%r883, [%rd8+252];
	xor.b32  	%r1116, %r1116, %r883;
	ld.global.u32 	%r884, [%rd8+256];
	xor.b32  	%r931, %r931, %r884;
$L__BB0_106:
	and.b32  	%r886, %r792, 8192;
	setp.eq.s32 	%p58, %r886, 0;
	@%p58 bra 	$L__BB0_108;
	ld.global.u32 	%r887, [%rd8+260];
	xor.b32  	%r935, %r935, %r887;
	ld.global.u32 	%r888, [%rd8+264];
	xor.b32  	%r1118, %r1118, %r888;
	ld.global.u32 	%r889, [%rd8+268];
	xor.b32  	%r1117, %r1117, %r889;
	ld.global.u32 	%r890, [%rd8+272];
	xor.b32  	%r1116, %r1116, %r890;
	ld.global.u32 	%r891, [%rd8+276];
	xor.b32  	%r931, %r931, %r891;
$L__BB0_108:
	and.b32  	%r893, %r792, 16384;
	setp.eq.s32 	%p59, %r893, 0;
	@%p59 bra 	$L__BB0_110;
	ld.global.u32 	%r894, [%rd8+280];
	xor.b32  	%r935, %r935, %r894;
	ld.global.u32 	%r895, [%rd8+284];
	xor.b32  	%r1118, %r1118, %r895;
	ld.global.u32 	%r896, [%rd8+288];
	xor.b32  	%r1117, %r1117, %r896;
	ld.global.u32 	%r897, [%rd8+292];
	xor.b32  	%r1116, %r1116, %r897;
	ld.global.u32 	%r898, [%rd8+296];
	xor.b32  	%r931, %r931, %r898;
$L__BB0_110:
	and.b32  	%r900, %r792, 32768;
	setp.eq.s32 	%p60, %r900, 0;
	@%p60 bra 	$L__BB0_112;
	ld.global.u32 	%r901, [%rd8+300];
	xor.b32  	%r935, %r935, %r901;
	ld.global.u32 	%r902, [%rd8+304];
	xor.b32  	%r1118, %r1118, %r902;
	ld.global.u32 	%r903, [%rd8+308];
	xor.b32  	%r1117, %r1117, %r903;
	ld.global.u32 	%r904, [%rd8+312];
	xor.b32  	%r1116, %r1116, %r904;
	ld.global.u32 	%r905, [%rd8+316];
	xor.b32  	%r931, %r931, %r905;
$L__BB0_112:
	add.s32 	%r1114, %r1114, 16;
	setp.ne.s32 	%p61, %r1114, 32;
	@%p61 bra 	$L__BB0_80;
	mad.lo.s32 	%r906, %r1108, -31, %r367;
	add.s32 	%r1108, %r906, 1;
	setp.ne.s32 	%p62, %r1108, 5;
	@%p62 bra 	$L__BB0_79;
	st.local.u32 	[%rd1+4], %r935;
	st.local.v2.u32 	[%rd1+8], {%r1118, %r1117};
	st.local.v2.u32 	[%rd1+16], {%r1116, %r931};
$L__BB0_115:
	shr.u64 	%rd27, %rd3, 2;
	add.s32 	%r918, %r918, 1;
	setp.gt.u64 	%p63, %rd3, 3;
	@%p63 bra 	$L__BB0_3;
$L__BB0_116:
	shr.u32 	%r907, %r935, 2;
	xor.b32  	%r908, %r907, %r935;
	shl.b32 	%r909, %r931, 4;
	shl.b32 	%r910, %r908, 1;
	xor.b32  	%r911, %r910, %r909;
	xor.b32  	%r912, %r911, %r908;
	xor.b32  	%r913, %r912, %r931;
	add.s32 	%r914, %r2, %r913;
	add.s32 	%r915, %r914, 362437;
	cvt.rn.f32.u32 	%f2, %r915;
	fma.rn.f32 	%f3, %f2, 0f2F800000, 0f2F000000;
	mul.f32 	%f4, %f1, 0fBF000000;
	fma.rn.f32 	%f5, %f1, %f3, %f4;
	cvta.to.global.u64 	%rd24, %rd10;
	shl.b64 	%rd25, %rd2, 2;
	add.s64 	%rd26, %rd24, %rd25;
	st.global.f32 	[%rd26], %f5;
$L__BB0_117:
	ret;

}
	// .globl	_Z15initialize_biasPfi
.visible .entry _Z15initialize_biasPfi(
	.param .u64 .ptr .align 1 _Z15initialize_biasPfi_param_0,
	.param .u32 _Z15initialize_biasPfi_param_1
)
{
	.reg .pred 	%p<2>;
	.reg .b32 	%r<7>;
	.reg .b64 	%rd<5>;

	ld.param.u64 	%rd1, [_Z15initialize_biasPfi_param_0];
	ld.param.u32 	%r2, [_Z15initialize_biasPfi_param_1];
	mov.u32 	%r3, %ctaid.x;
	mov.u32 	%r4, %ntid.x;
	mov.u32 	%r5, %tid.x;
	mad.lo.s32 	%r1, %r3, %r4, %r5;
	setp.ge.s32 	%p1, %r1, %r2;
	@%p1 bra 	$L__BB1_2;
	cvta.to.global.u64 	%rd2, %rd1;
	mul.wide.s32 	%rd3, %r1, 4;
	add.s64 	%rd4, %rd2, %rd3;
	mov.b32 	%r6, 0;
	st.global.u32 	[%rd4], %r6;
$L__BB1_2:
	ret;

}
	// .globl	_Z12forward_passPfS_S_S_S_S_S_iiii
.visible .entry _Z12forward_passPfS_S_S_S_S_S_iiii(
	.param .u64 .ptr .align 1 _Z12forward_passPfS_S_S_S_S_S_iiii_param_0,
	.param .u64 .ptr .align 1 _Z12forward_passPfS_S_S_S_S_S_iiii_param_1,
	.param .u64 .ptr .align 1 _Z12forward_passPfS_S_S_S_S_S_iiii_param_2,
	.param .u64 .ptr .align 1 _Z12forward_passPfS_S_S_S_S_S_iiii_param_3,
	.param .u64 .ptr .align 1 _Z12forward_passPfS_S_S_S_S_S_iiii_param_4,
	.param .u64 .ptr .align 1 _Z12forward_passPfS_S_S_S_S_S_iiii_param_5,
	.param .u64 .ptr .align 1 _Z12forward_passPfS_S_S_S_S_S_iiii_param_6,
	.param .u32 _Z12forward_passPfS_S_S_S_S_S_iiii_param_7,
	.param .u32 _Z12forward_passPfS_S_S_S_S_S_iiii_param_8,
	.param .u32 _Z12forward_passPfS_S_S_S_S_S_iiii_param_9,
	.param .u32 _Z12forward_passPfS_S_S_S_S_S_iiii_param_10
)
{
	.reg .pred 	%p<25>;
	.reg .b32 	%r<82>;
	.reg .b32 	%f<228>;
	.reg .b64 	%rd<92>;

	ld.param.u64 	%rd21, [_Z12forward_passPfS_S_S_S_S_S_iiii_param_0];
	ld.param.u64 	%rd22, [_Z12forward_passPfS_S_S_S_S_S_iiii_param_1];
	ld.param.u64 	%rd23, [_Z12forward_passPfS_S_S_S_S_S_iiii_param_3];
	ld.param.u64 	%rd24, [_Z12forward_passPfS_S_S_S_S_S_iiii_param_4];
	ld.param.u64 	%rd19, [_Z12forward_passPfS_S_S_S_S_S_iiii_param_5];
	ld.param.u32 	%r47, [_Z12forward_passPfS_S_S_S_S_S_iiii_param_7];
	ld.param.u32 	%r48, [_Z12forward_passPfS_S_S_S_S_S_iiii_param_8];
	ld.param.u32 	%r49, [_Z12forward_passPfS_S_S_S_S_S_iiii_param_9];
	ld.param.u32 	%r50, [_Z12forward_passPfS_S_S_S_S_S_iiii_param_10];
	cvta.to.global.u64 	%rd1, %rd21;
	cvta.to.global.u64 	%rd2, %rd22;
	cvta.to.global.u64 	%rd3, %rd24;
	cvta.to.global.u64 	%rd4, %rd23;
	mov.u32 	%r51, %ctaid.x;
	mov.u32 	%r52, %ntid.x;
	mov.u32 	%r53, %tid.x;
	mad.lo.s32 	%r1, %r51, %r52, %r53;
	mov.u32 	%r2, %ctaid.y;
	setp.ge.s32 	%p1, %r1, %r48;
	setp.ge.s32 	%p2, %r2, %r50;
	or.pred  	%p3, %p1, %p2;
	@%p3 bra 	$L__BB2_15;
	setp.lt.s32 	%p4, %r47, 1;
	mov.f32 	%f218, 0f00000000;
	@%p4 bra 	$L__BB2_14;
	mul.lo.s32 	%r3, %r47, %r1;
	mul.lo.s32 	%r4, %r47, %r2;
	and.b32  	%r5, %r47, 15;
	setp.lt.u32 	%p5, %r47, 16;
	mov.f32 	%f218, 0f00000000;
	mov.b32 	%r71, 0;
	@%p5 bra 	$L__BB2_5;
	and.b32  	%r71, %r47, 2147483632;
	neg.s32 	%r69, %r71;
	mul.wide.u32 	%rd25, %r4, 4;
	add.s64 	%rd26, %rd25, %rd1;
	add.s64 	%rd88, %rd26, 32;
	mov.f32 	%f218, 0f00000000;
	mov.u32 	%r68, %r3;
$L__BB2_4:
	.pragma "nounroll";
	mul.wide.s32 	%rd27, %r68, 4;
	add.s64 	%rd28, %rd2, %rd27;
	ld.global.f32 	%f31, [%rd28];
	ld.global.f32 	%f32, [%rd88+-32];
	fma.rn.f32 	%f33, %f31, %f32, %f218;
	ld.global.f32 	%f34, [%rd28+4];
	ld.global.f32 	%f35, [%rd88+-28];
	fma.rn.f32 	%f36, %f34, %f35, %f33;
	ld.global.f32 	%f37, [%rd28+8];
	ld.global.f32 	%f38, [%rd88+-24];
	fma.rn.f32 	%f39, %f37, %f38, %f36;
	ld.global.f32 	%f40, [%rd28+12];
	ld.global.f32 	%f41, [%rd88+-20];
	fma.rn.f32 	%f42, %f40, %f41, %f39;
	ld.global.f32 	%f43, [%rd28+16];
	ld.global.f32 	%f44, [%rd88+-16];
	fma.rn.f32 	%f45, %f43, %f44, %f42;
	ld.global.f32 	%f46, [%rd28+20];
	ld.global.f32 	%f47, [%rd88+-12];
	fma.rn.f32 	%f48, %f46, %f47, %f45;
	ld.global.f32 	%f49, [%rd28+24];
	ld.global.f32 	%f50, [%rd88+-8];
	fma.rn.f32 	%f51, %f49, %f50, %f48;
	ld.global.f32 	%f52, [%rd28+28];
	ld.global.f32 	%f53, [%rd88+-4];
	fma.rn.f32 	%f54, %f52, %f53, %f51;
	ld.global.f32 	%f55, [%rd28+32];
	ld.global.f32 	%f56, [%rd88];
	fma.rn.f32 	%f57, %f55, %f56, %f54;
	ld.global.f32 	%f58, [%rd28+36];
	ld.global.f32 	%f59, [%rd88+4];
	fma.rn.f32 	%f60, %f58, %f59, %f57;
	ld.global.f32 	%f61, [%rd28+40];
	ld.global.f32 	%f62, [%rd88+8];
	fma.rn.f32 	%f63, %f61, %f62, %f60;
	ld.global.f32 	%f64, [%rd28+44];
	ld.global.f32 	%f65, [%rd88+12];
	fma.rn.f32 	%f66, %f64, %f65, %f63;
	ld.global.f32 	%f67, [%rd28+48];
	ld.global.f32 	%f68, [%rd88+16];
	fma.rn.f32 	%f69, %f67, %f68, %f66;
	ld.global.f32 	%f70, [%rd28+52];
	ld.global.f32 	%f71, [%rd88+20];
	fma.rn.f32 	%f72, %f70, %f71, %f69;
	ld.global.f32 	%f73, [%rd28+56];
	ld.global.f32 	%f74, [%rd88+24];
	fma.rn.f32 	%f75, %f73, %f74, %f72;
	ld.global.f32 	%f76, [%rd28+60];
	ld.global.f32 	%f77, [%rd88+28];
	fma.rn.f32 	%f218, %f76, %f77, %f75;
	add.s32 	%r69, %r69, 16;
	add.s32 	%r68, %r68, 16;
	add.s64 	%rd88, %rd88, 64;
	setp.ne.s32 	%p6, %r69, 0;
	@%p6 bra 	$L__BB2_4;
$L__BB2_5:
	setp.eq.s32 	%p7, %r5, 0;
	@%p7 bra 	$L__BB2_14;
	and.b32  	%r13, %r47, 7;
	setp.lt.u32 	%p8, %r5, 8;
	@%p8 bra 	$L__BB2_8;
	add.s32 	%r55, %r71, %r3;
	mul.wide.s32 	%rd29, %r55, 4;
	add.s64 	%rd30, %rd2, %rd29;
	ld.global.f32 	%f79, [%rd30];
	add.s32 	%r56, %r71, %r4;
	mul.wide.u32 	%rd31, %r56, 4;
	add.s64 	%rd32, %rd1, %rd31;
	ld.global.f32 	%f80, [%rd32];
	fma.rn.f32 	%f81, %f79, %f80, %f218;
	ld.global.f32 	%f82, [%rd30+4];
	cvt.u64.u32 	%rd33, %r4;
	cvt.u64.u32 	%rd34, %r71;
	add.s64 	%rd35, %rd34, %rd33;
	shl.b64 	%rd36, %rd35, 2;
	add.s64 	%rd37, %rd1, %rd36;
	ld.global.f32 	%f83, [%rd37+4];
	fma.rn.f32 	%f84, %f82, %f83, %f81;
	ld.global.f32 	%f85, [%rd30+8];
	ld.global.f32 	%f86, [%rd37+8];
	fma.rn.f32 	%f87, %f85, %f86, %f84;
	ld.global.f32 	%f88, [%rd30+12];
	ld.global.f32 	%f89, [%rd37+12];
	fma.rn.f32 	%f90, %f88, %f89, %f87;
	ld.global.f32 	%f91, [%rd30+16];
	ld.global.f32 	%f92, [%rd37+16];
	fma.rn.f32 	%f93, %f91, %f92, %f90;
	ld.global.f32 	%f94, [%rd30+20];
	ld.global.f32 	%f95, [%rd37+20];
	fma.rn.f32 	%f96, %f94, %f95, %f93;
	ld.global.f32 	%f97, [%rd30+24];
	ld.global.f32 	%f98, [%rd37+24];
	fma.rn.f32 	%f99, %f97, %f98, %f96;
	ld.global.f32 	%f100, [%rd30+28];
	ld.global.f32 	%f101, [%rd37+28];
	fma.rn.f32 	%f218, %f100, %f101, %f99;
	add.s32 	%r71, %r71, 8;
$L__BB2_8:
	setp.eq.s32 	%p9, %r13, 0;
	@%p9 bra 	$L__BB2_14;
	and.b32  	%r16, %r47, 3;
	setp.lt.u32 	%p10, %r13, 4;
	@%p10 bra 	$L__BB2_11;
	add.s32 	%r57, %r71, %r3;
	mul.wide.s32 	%rd38, %r57, 4;
	add.s64 	%rd39, %rd2, %rd38;
	ld.global.f32 	%f103, [%rd39];
	add.s32 	%r58, %r71, %r4;
	mul.wide.u32 	%rd40, %r58, 4;
	add.s64 	%rd41, %rd1, %rd40;
	ld.global.f32 	%f104, [%rd41];
	fma.rn.f32 	%f105, %f103, %f104, %f218;
	ld.global.f32 	%f106, [%rd39+4];
	cvt.u64.u32 	%rd42, %r4;
	cvt.u64.u32 	%rd43, %r71;
	add.s64 	%rd44, %rd43, %rd42;
	shl.b64 	%rd45, %rd44, 2;
	add.s64 	%rd46, %rd1, %rd45;
	ld.global.f32 	%f107, [%rd46+4];
	fma.rn.f32 	%f108, %f106, %f107, %f105;
	ld.global.f32 	%f109, [%rd39+8];
	ld.global.f32 	%f110, [%rd46+8];
	fma.rn.f32 	%f111, %f109, %f110, %f108;
	ld.global.f32 	%f112, [%rd39+12];
	ld.global.f32 	%f113, [%rd46+12];
	fma.rn.f32 	%f218, %f112, %f113, %f111;
	add.s32 	%r71, %r71, 4;
$L__BB2_11:
	setp.eq.s32 	%p11, %r16, 0;
	@%p11 bra 	$L__BB2_14;
	add.s32 	%r59, %r71, %r4;
	mul.wide.u32 	%rd47, %r59, 4;
	add.s64 	%rd89, %rd1, %rd47;
	add.s32 	%r74, %r71, %r3;
	neg.s32 	%r73, %r16;
$L__BB2_13:
	.pragma "nounroll";
	mul.wide.s32 	%rd48, %r74, 4;
	add.s64 	%rd49, %rd2, %rd48;
	ld.global.f32 	%f114, [%rd49];
	ld.global.f32 	%f115, [%rd89];
	fma.rn.f32 	%f218, %f114, %f115, %f218;
	add.s64 	%rd89, %rd89, 4;
	add.s32 	%r74, %r74, 1;
	add.s32 	%r73, %r73, 1;
	setp.ne.s32 	%p12, %r73, 0;
	@%p12 bra 	$L__BB2_13;
$L__BB2_14:
	ld.param.u64 	%rd86, [_Z12forward_passPfS_S_S_S_S_S_iiii_param_2];
	cvta.to.global.u64 	%rd50, %rd86;
	mul.wide.s32 	%rd51, %r1, 4;
	add.s64 	%rd52, %rd50, %rd51;
	ld.global.f32 	%f116, [%rd52];
	add.f32 	%f117, %f218, %f116;
	max.f32 	%f118, %f117, 0f00000000;
	mad.lo.s32 	%r60, %r48, %r2, %r1;
	mul.wide.s32 	%rd53, %r60, 4;
	add.s64 	%rd54, %rd4, %rd53;
	st.global.f32 	[%rd54], %f118;
$L__BB2_15:
	setp.ge.s32 	%p13, %r2, %r50;
	bar.sync 	0;
	setp.ge.s32 	%p14, %r1, %r49;
	or.pred  	%p15, %p14, %p13;
	@%p15 bra 	$L__BB2_30;
	setp.lt.s32 	%p16, %r48, 1;
	mov.f32 	%f227, 0f00000000;
	@%p16 bra 	$L__BB2_29;
	mul.lo.s32 	%r25, %r48, %r1;
	mul.lo.s32 	%r26, %r48, %r2;
	and.b32  	%r27, %r48, 15;
	setp.lt.u32 	%p17, %r48, 16;
	mov.f32 	%f227, 0f00000000;
	mov.b32 	%r78, 0;
	@%p17 bra 	$L__BB2_20;
	and.b32  	%r78, %r48, 2147483632;
	neg.s32 	%r76, %r78;
	add.s64 	%rd11, %rd3, 32;
	mul.wide.u32 	%rd55, %r26, 4;
	add.s64 	%rd56, %rd55, %rd4;
	add.s64 	%rd90, %rd56, 32;
	mov.f32 	%f227, 0f00000000;
	mov.u32 	%r75, %r25;
$L__BB2_19:
	.pragma "nounroll";
	mul.wide.s32 	%rd57, %r75, 4;
	add.s64 	%rd58, %rd11, %rd57;
	ld.global.f32 	%f123, [%rd58+-32];
	ld.global.f32 	%f124, [%rd90+-32];
	fma.rn.f32 	%f125, %f123, %f124, %f227;
	ld.global.f32 	%f126, [%rd58+-28];
	ld.global.f32 	%f127, [%rd90+-28];
	fma.rn.f32 	%f128, %f126, %f127, %f125;
	ld.global.f32 	%f129, [%rd58+-24];
	ld.global.f32 	%f130, [%rd90+-24];
	fma.rn.f32 	%f131, %f129, %f130, %f128;
	ld.global.f32 	%f132, [%rd58+-20];
	ld.global.f32 	%f133, [%rd90+-20];
	fma.rn.f32 	%f134, %f132, %f133, %f131;
	ld.global.f32 	%f135, [%rd58+-16];
	ld.global.f32 	%f136, [%rd90+-16];
	fma.rn.f32 	%f137, %f135, %f136, %f134;
	ld.global.f32 	%f138, [%rd58+-12];
	ld.global.f32 	%f139, [%rd90+-12];
	fma.rn.f32 	%f140, %f138, %f139, %f137;
	ld.global.f32 	%f141, [%rd58+-8];
	ld.global.f32 	%f142, [%rd90+-8];
	fma.rn.f32 	%f143, %f141, %f142, %f140;
	ld.global.f32 	%f144, [%rd58+-4];
	ld.global.f32 	%f145, [%rd90+-4];
	fma.rn.f32 	%f146, %f144, %f145, %f143;
	ld.global.f32 	%f147, [%rd58];
	ld.global.f32 	%f148, [%rd90];
	fma.rn.f32 	%f149, %f147, %f148, %f146;
	ld.global.f32 	%f150, [%rd58+4];
	ld.global.f32 	%f151, [%rd90+4];
	fma.rn.f32 	%f152, %f150, %f151, %f149;
	ld.global.f32 	%f153, [%rd58+8];
	ld.global.f32 	%f154, [%rd90+8];
	fma.rn.f32 	%f155, %f153, %f154, %f152;
	ld.global.f32 	%f156, [%rd58+12];
	ld.global.f32 	%f157, [%rd90+12];
	fma.rn.f32 	%f158, %f156, %f157, %f155;
	ld.global.f32 	%f159, [%rd58+16];
	ld.global.f32 	%f160, [%rd90+16];
	fma.rn.f32 	%f161, %f159, %f160, %f158;
	ld.global.f32 	%f162, [%rd58+20];
	ld.global.f32 	%f163, [%rd90+20];
	fma.rn.f32 	%f164, %f162, %f163, %f161;
	ld.global.f32 	%f165, [%rd58+24];
	ld.global.f32 	%f166, [%rd90+24];
	fma.rn.f32 	%f167, %f165, %f166, %f164;
	ld.global.f32 	%f168, [%rd58+28];
	ld.global.f32 	%f169, [%rd90+28];
	fma.rn.f32 	%f227, %f168, %f169, %f167;
	add.s32 	%r76, %r76, 16;
	add.s32 	%r75, %r75, 16;
	add.s64 	%rd90, %rd90, 64;
	setp.ne.s32 	%p18, %r76, 0;
	@%p18 bra 	$L__BB2_19;
$L__BB2_20:
	setp.eq.s32 	%p19, %r27, 0;
	@%p19 bra 	$L__BB2_29;
	and.b32  	%r35, %r48, 7;
	setp.lt.u32 	%p20, %r27, 8;
	@%p20 bra 	$L__BB2_23;
	add.s32 	%r62, %r78, %r25;
	mul.wide.s32 	%rd59, %r62, 4;
	add.s64 	%rd60, %rd3, %rd59;
	ld.global.f32 	%f171, [%rd60];
	add.s32 	%r63, %r78, %r26;
	mul.wide.u32 	%rd61, %r63, 4;
	add.s64 	%rd62, %rd4, %rd61;
	ld.global.f32 	%f172, [%rd62];
	fma.rn.f32 	%f173, %f171, %f172, %f227;
	ld.global.f32 	%f174, [%rd60+4];
	cvt.u64.u32 	%rd63, %r26;
	cvt.u64.u32 	%rd64, %r78;
	add.s64 	%rd65, %rd64, %rd63;
	shl.b64 	%rd66, %rd65, 2;
	add.s64 	%rd67, %rd4, %rd66;
	ld.global.f32 	%f175, [%rd67+4];
	fma.rn.f32 	%f176, %f174, %f175, %f173;
	ld.global.f32 	%f177, [%rd60+8];
	ld.global.f32 	%f178, [%rd67+8];
	fma.rn.f32 	%f179, %f177, %f178, %f176;
	ld.global.f32 	%f180, [%rd60+12];
	ld.global.f32 	%f181, [%rd67+12];
	fma.rn.f32 	%f182, %f180, %f181, %f179;
	ld.global.f32 	%f183, [%rd60+16];
	ld.global.f32 	%f184, [%rd67+16];
	fma.rn.f32 	%f185, %f183, %f184, %f182;
	ld.global.f32 	%f186, [%rd60+20];
	ld.global.f32 	%f187, [%rd67+20];
	fma.rn.f32 	%f188, %f186, %f187, %f185;
	ld.global.f32 	%f189, [%rd60+24];
	ld.global.f32 	%f190, [%rd67+24];
	fma.rn.f32 	%f191, %f189, %f190, %f188;
	ld.global.f32 	%f192, [%rd60+28];
	ld.global.f32 	%f193, [%rd67+28];
	fma.rn.f32 	%f227, %f192, %f193, %f191;
	add.s32 	%r78, %r78, 8;
$L__BB2_23:
	setp.eq.s32 	%p21, %r35, 0;
	@%p21 bra 	$L__BB2_29;
	and.b32  	%r38, %r48, 3;
	setp.lt.u32 	%p22, %r35, 4;
	@%p22 bra 	$L__BB2_26;
	add.s32 	%r64, %r78, %r25;
	mul.wide.s32 	%rd68, %r64, 4;
	add.s64 	%rd69, %rd3, %rd68;
	ld.global.f32 	%f195, [%rd69];
	add.s32 	%r65, %r78, %r26;
	mul.wide.u32 	%rd70, %r65, 4;
	add.s64 	%rd71, %rd4, %rd70;
	ld.global.f32 	%f196, [%rd71];
	fma.rn.f32 	%f197, %f195, %f196, %f227;
	ld.global.f32 	%f198, [%rd69+4];
	cvt.u64.u32 	%rd72, %r26;
	cvt.u64.u32 	%rd73, %r78;
	add.s64 	%rd74, %rd73, %rd72;
	shl.b64 	%rd75, %rd74, 2;
	add.s64 	%rd76, %rd4, %rd75;
	ld.global.f32 	%f199, [%rd76+4];
	fma.rn.f32 	%f200, %f198, %f199, %f197;
	ld.global.f32 	%f201, [%rd69+8];
	ld.global.f32 	%f202, [%rd76+8];
	fma.rn.f32 	%f203, %f201, %f202, %f200;
	ld.global.f32 	%f204, [%rd69+12];
	ld.global.f32 	%f205, [%rd76+12];
	fma.rn.f32 	%f227, %f204, %f205, %f203;
	add.s32 	%r78, %r78, 4;
$L__BB2_26:
	setp.eq.s32 	%p23, %r38, 0;
	@%p23 bra 	$L__BB2_29;
	add.s32 	%r66, %r78, %r26;
	mul.wide.u32 	%rd77, %r66, 4;
	add.s64 	%rd91, %rd4, %rd77;
	add.s32 	%r81, %r78, %r25;
	neg.s32 	%r80, %r38;
$L__BB2_28:
	.pragma "nounroll";
	mul.wide.s32 	%rd78, %r81, 4;
	add.s64 	%rd79, %rd3, %rd78;
	ld.global.f32 	%f206, [%rd79];
	ld.global.f32 	%f207, [%rd91];
	fma.rn.f32 	%f227, %f206, %f207, %f227;
	add.s64 	%rd91, %rd91, 4;
	add.s32 	%r81, %r81, 1;
	add.s32 	%r80, %r80, 1;
	setp.ne.s32 	%p24, %r80, 0;
	@%p24 bra 	$L__BB2_28;
$L__BB2_29:
	ld.param.u64 	%rd87, [_Z12forward_passPfS_S_S_S_S_S_iiii_param_6];
	cvta.to.global.u64 	%rd80, %rd19;
	mul.wide.s32 	%rd81, %r1, 4;
	add.s64 	%rd82, %rd80, %rd81;
	ld.global.f32 	%f208, [%rd82];
	add.f32 	%f209, %f227, %f208;
	mad.lo.s32 	%r67, %r49, %r2, %r1;
	cvta.to.global.u64 	%rd83, %rd87;
	mul.wide.s32 	%rd84, %r67, 4;
	add.s64 	%rd85, %rd83, %rd84;
	st.global.f32 	[%rd85], %f209;
$L__BB2_30:
	ret;

}
	// .globl	_Z7softmaxPfii
.visible .entry _Z7softmaxPfii(
	.param .u64 .ptr .align 1 _Z7softmaxPfii_param_0,
	.param .u32 _Z7softmaxPfii_param_1,
	.param .u32 _Z7softmaxPfii_param_2
)
{
	.reg .pred 	%p<29>;
	.reg .b32 	%r<111>;
	.reg .b32 	%f<364>;
	.reg .b64 	%rd<77>;

	ld.param.u64 	%rd17, [_Z7softmaxPfii_param_0];
	ld.param.u32 	%r47, [_Z7softmaxPfii_param_1];
	ld.param.u32 	%r48, [_Z7softmaxPfii_param_2];
	cvta.to.global.u64 	%rd1, %rd17;
	mov.u32 	%r1, %ctaid.x;
	setp.ge.s32 	%p1, %r1, %r48;
	@%p1 bra 	$L__BB3_40;
	mul.lo.s32 	%r2, %r47, %r1;
	mul.wide.s32 	%rd18, %r2, 4;
	add.s64 	%rd19, %rd1, %rd18;
	ld.global.f32 	%f354, [%rd19];
	setp.lt.s32 	%p2, %r47, 2;
	@%p2 bra 	$L__BB3_15;
	add.s32 	%r3, %r47, -1;
	add.s32 	%r50, %r47, -2;
	and.b32  	%r4, %r3, 15;
	setp.lt.u32 	%p3, %r50, 15;
	mov.b32 	%r97, 1;
	@%p3 bra 	$L__BB3_6;
	and.b32  	%r52, %r3, -16;
	neg.s32 	%r101, %r52;
	add.s32 	%r53, %r2, 1;
	mul.wide.u32 	%rd20, %r53, 4;
	add.s64 	%rd21, %rd20, %rd1;
	add.s64 	%rd73, %rd21, 32;
	mov.b32 	%r100, 0;
$L__BB3_4:
	.pragma "nounroll";
	ld.global.f32 	%f28, [%rd73+-32];
	max.f32 	%f29, %f354, %f28;
	ld.global.f32 	%f30, [%rd73+-28];
	max.f32 	%f31, %f29, %f30;
	ld.global.f32 	%f32, [%rd73+-24];
	max.f32 	%f33, %f31, %f32;
	ld.global.f32 	%f34, [%rd73+-20];
	max.f32 	%f35, %f33, %f34;
	ld.global.f32 	%f36, [%rd73+-16];
	max.f32 	%f37, %f35, %f36;
	ld.global.f32 	%f38, [%rd73+-12];
	max.f32 	%f39, %f37, %f38;
	ld.global.f32 	%f40, [%rd73+-8];
	max.f32 	%f41, %f39, %f40;
	ld.global.f32 	%f42, [%rd73+-4];
	max.f32 	%f43, %f41, %f42;
	ld.global.f32 	%f44, [%rd73];
	max.f32 	%f45, %f43, %f44;
	ld.global.f32 	%f46, [%rd73+4];
	max.f32 	%f47, %f45, %f46;
	ld.global.f32 	%f48, [%rd73+8];
	max.f32 	%f49, %f47, %f48;
	ld.global.f32 	%f50, [%rd73+12];
	max.f32 	%f51, %f49, %f50;
	ld.global.f32 	%f52, [%rd73+16];
	max.f32 	%f53, %f51, %f52;
	ld.global.f32 	%f54, [%rd73+20];
	max.f32 	%f55, %f53, %f54;
	ld.global.f32 	%f56, [%rd73+24];
	max.f32 	%f57, %f55, %f56;
	ld.global.f32 	%f58, [%rd73+28];
	max.f32 	%f354, %f57, %f58;
	add.s32 	%r101, %r101, 16;
	add.s32 	%r100, %r100, 16;
	add.s64 	%rd73, %rd73, 64;
	setp.eq.s32 	%p4, %r101, 0;
	@%p4 bra 	$L__BB3_5;
	bra.uni 	$L__BB3_4;
$L__BB3_5:
	add.s32 	%r97, %r100, 1;
$L__BB3_6:
	setp.eq.s32 	%p5, %r4, 0;
	@%p5 bra 	$L__BB3_15;
	and.b32  	%r8, %r3, 7;
	setp.lt.u32 	%p6, %r4, 8;
	@%p6 bra 	$L__BB3_9;
	add.s32 	%r54, %r97, %r2;
	mul.wide.u32 	%rd22, %r54, 4;
	add.s64 	%rd23, %rd1, %rd22;
	ld.global.f32 	%f60, [%rd23];
	max.f32 	%f61, %f354, %f60;
	cvt.u64.u32 	%rd24, %r2;
	cvt.u64.u32 	%rd25, %r97;
	add.s64 	%rd26, %rd25, %rd24;
	shl.b64 	%rd27, %rd26, 2;
	add.s64 	%rd28, %rd1, %rd27;
	ld.global.f32 	%f62, [%rd28+4];
	max.f32 	%f63, %f61, %f62;
	ld.global.f32 	%f64, [%rd28+8];
	max.f32 	%f65, %f63, %f64;
	ld.global.f32 	%f66, [%rd28+12];
	max.f32 	%f67, %f65, %f66;
	ld.global.f32 	%f68, [%rd28+16];
	max.f32 	%f69, %f67, %f68;
	ld.global.f32 	%f70, [%rd28+20];
	max.f32 	%f71, %f69, %f70;
	ld.global.f32 	%f72, [%rd28+24];
	max.f32 	%f73, %f71, %f72;
	ld.global.f32 	%f74, [%rd28+28];
	max.f32 	%f354, %f73, %f74;
	add.s32 	%r97, %r97, 8;
$L__BB3_9:
	setp.eq.s32 	%p7, %r8, 0;
	@%p7 bra 	$L__BB3_15;
	and.b32  	%r11, %r3, 3;
	setp.lt.u32 	%p8, %r8, 4;
	@%p8 bra 	$L__BB3_12;
	add.s32 	%r55, %r97, %r2;
	mul.wide.u32 	%rd29, %r55, 4;
	add.s64 	%rd30, %rd1, %rd29;
	ld.global.f32 	%f76, [%rd30];
	max.f32 	%f77, %f354, %f76;
	cvt.u64.u32 	%rd31, %r2;
	cvt.u64.u32 	%rd32, %r97;
	add.s64 	%rd33, %rd32, %rd31;
	shl.b64 	%rd34, %rd33, 2;
	add.s64 	%rd35, %rd1, %rd34;
	ld.global.f32 	%f78, [%rd35+4];
	max.f32 	%f79, %f77, %f78;
	ld.global.f32 	%f80, [%rd35+8];
	max.f32 	%f81, %f79, %f80;
	ld.global.f32 	%f82, [%rd35+12];
	max.f32 	%f354, %f81, %f82;
	add.s32 	%r97, %r97, 4;
$L__BB3_12:
	setp.eq.s32 	%p9, %r11, 0;
	@%p9 bra 	$L__BB3_15;
	add.s32 	%r56, %r97, %r2;
	mul.wide.u32 	%rd36, %r56, 4;
	add.s64 	%rd72, %rd1, %rd36;
	neg.s32 	%r99, %r11;
$L__BB3_14:
	.pragma "nounroll";
	ld.global.f32 	%f83, [%rd72];
	max.f32 	%f354, %f354, %f83;
	add.s64 	%rd72, %rd72, 4;
	add.s32 	%r99, %r99, 1;
	setp.ne.s32 	%p10, %r99, 0;
	@%p10 bra 	$L__BB3_14;
$L__BB3_15:
	setp.lt.s32 	%p11, %r47, 1;
	mov.f32 	%f362, 0f00000000;
	@%p11 bra 	$L__BB3_27;
	and.b32  	%r17, %r47, 7;
	setp.lt.u32 	%p12, %r47, 8;
	mov.f32 	%f362, 0f00000000;
	mov.b32 	%r102, 0;
	@%p12 bra 	$L__BB3_19;
	and.b32  	%r102, %r47, 2147483640;
	neg.s32 	%r105, %r102;
	mul.wide.u32 	%rd37, %r2, 4;
	add.s64 	%rd38, %rd37, %rd1;
	add.s64 	%rd74, %rd38, 16;
	mov.f32 	%f362, 0f00000000;
$L__BB3_18:
	.pragma "nounroll";
	ld.global.f32 	%f88, [%rd74+-16];
	sub.f32 	%f89, %f88, %f354;
	fma.rn.f32 	%f90, %f89, 0f3BBB989D, 0f3F000000;
	cvt.sat.f32.f32 	%f91, %f90;
	mov.f32 	%f92, 0f4B400001;
	mov.f32 	%f93, 0f437C0000;
	fma.rm.f32 	%f94, %f91, %f93, %f92;
	add.f32 	%f95, %f94, 0fCB40007F;
	neg.f32 	%f96, %f95;
	fma.rn.f32 	%f97, %f89, 0f3FB8AA3B, %f96;
	fma.rn.f32 	%f98, %f89, 0f32A57060, %f97;
	mov.b32 	%r58, %f94;
	shl.b32 	%r59, %r58, 23;
	mov.b32 	%f99, %r59;
	ex2.approx.ftz.f32 	%f100, %f98;
	mul.f32 	%f101, %f100, %f99;
	st.global.f32 	[%rd74+-16], %f101;
	add.f32 	%f102, %f362, %f101;
	ld.global.f32 	%f103, [%rd74+-12];
	sub.f32 	%f104, %f103, %f354;
	fma.rn.f32 	%f105, %f104, 0f3BBB989D, 0f3F000000;
	cvt.sat.f32.f32 	%f106, %f105;
	fma.rm.f32 	%f107, %f106, %f93, %f92;
	add.f32 	%f108, %f107, 0fCB40007F;
	neg.f32 	%f109, %f108;
	fma.rn.f32 	%f110, %f104, 0f3FB8AA3B, %f109;
	fma.rn.f32 	%f111, %f104, 0f32A57060, %f110;
	mov.b32 	%r60, %f107;
	shl.b32 	%r61, %r60, 23;
	mov.b32 	%f112, %r61;
	ex2.approx.ftz.f32 	%f113, %f111;
	mul.f32 	%f114, %f113, %f112;
	st.global.f32 	[%rd74+-12], %f114;
	add.f32 	%f115, %f102, %f114;
	ld.global.f32 	%f116, [%rd74+-8];
	sub.f32 	%f117, %f116, %f354;
	fma.rn.f32 	%f118, %f117, 0f3BBB989D, 0f3F000000;
	cvt.sat.f32.f32 	%f119, %f118;
	fma.rm.f32 	%f120, %f119, %f93, %f92;
	add.f32 	%f121, %f120, 0fCB40007F;
	neg.f32 	%f122, %f121;
	fma.rn.f32 	%f123, %f117, 0f3FB8AA3B, %f122;
	fma.rn.f32 	%f124, %f117, 0f32A57060, %f123;
	mov.b32 	%r62, %f120;
	shl.b32 	%r63, %r62, 23;
	mov.b32 	%f125, %r63;
	ex2.approx.ftz.f32 	%f126, %f124;
	mul.f32 	%f127, %f126, %f125;
	st.global.f32 	[%rd74+-8], %f127;
	add.f32 	%f128, %f115, %f127;
	ld.global.f32 	%f129, [%rd74+-4];
	sub.f32 	%f130, %f129, %f354;
	fma.rn.f32 	%f131, %f130, 0f3BBB989D, 0f3F000000;
	cvt.sat.f32.f32 	%f132, %f131;
	fma.rm.f32 	%f133, %f132, %f93, %f92;
	add.f32 	%f134, %f133, 0fCB40007F;
	neg.f32 	%f135, %f134;
	fma.rn.f32 	%f136, %f130, 0f3FB8AA3B, %f135;
	fma.rn.f32 	%f137, %f130, 0f32A57060, %f136;
	mov.b32 	%r64, %f133;
	shl.b32 	%r65, %r64, 23;
	mov.b32 	%f138, %r65;
	ex2.approx.ftz.f32 	%f139, %f137;
	mul.f32 	%f140, %f139, %f138;
	st.global.f32 	[%rd74+-4], %f140;
	add.f32 	%f141, %f128, %f140;
	ld.global.f32 	%f142, [%rd74];
	sub.f32 	%f143, %f142, %f354;
	fma.rn.f32 	%f144, %f143, 0f3BBB989D, 0f3F000000;
	cvt.sat.f32.f32 	%f145, %f144;
	fma.rm.f32 	%f146, %f145, %f93, %f92;
	add.f32 	%f147, %f146, 0fCB40007F;
	neg.f32 	%f148, %f147;
	fma.rn.f32 	%f149, %f143, 0f3FB8AA3B, %f148;
	fma.rn.f32 	%f150, %f143, 0f32A57060, %f149;
	mov.b32 	%r66, %f146;
	shl.b32 	%r67, %r66, 23;
	mov.b32 	%f151, %r67;
	ex2.approx.ftz.f32 	%f152, %f150;
	mul.f32 	%f153, %f152, %f151;
	st.global.f32 	[%rd74], %f153;
	add.f32 	%f154, %f141, %f153;
	ld.global.f32 	%f155, [%rd74+4];
	sub.f32 	%f156, %f155, %f354;
	fma.rn.f32 	%f157, %f156, 0f3BBB989D, 0f3F000000;
	cvt.sat.f32.f32 	%f158, %f157;
	fma.rm.f32 	%f159, %f158, %f93, %f92;
	add.f32 	%f160, %f159, 0fCB40007F;
	neg.f32 	%f161, %f160;
	fma.rn.f32 	%f162, %f156, 0f3FB8AA3B, %f161;
	fma.rn.f32 	%f163, %f156, 0f32A57060, %f162;
	mov.b32 	%r68, %f159;
	shl.b32 	%r69, %r68, 23;
	mov.b32 	%f164, %r69;
	ex2.approx.ftz.f32 	%f165, %f163;
	mul.f32 	%f166, %f165, %f164;
	st.global.f32 	[%rd74+4], %f166;
	add.f32 	%f167, %f154, %f166;
	ld.global.f32 	%f168, [%rd74+8];
	sub.f32 	%f169, %f168, %f354;
	fma.rn.f32 	%f170, %f169, 0f3BBB989D, 0f3F000000;
	cvt.sat.f32.f32 	%f171, %f170;
	fma.rm.f32 	%f172, %f171, %f93, %f92;
	add.f32 	%f173, %f172, 0fCB40007F;
	neg.f32 	%f174, %f173;
	fma.rn.f32 	%f175, %f169, 0f3FB8AA3B, %f174;
	fma.rn.f32 	%f176, %f169, 0f32A57060, %f175;
	mov.b32 	%r70, %f172;
	shl.b32 	%r71, %r70, 23;
	mov.b32 	%f177, %r71;
	ex2.approx.ftz.f32 	%f178, %f176;
	mul.f32 	%f179, %f178, %f177;
	st.global.f32 	[%rd74+8], %f179;
	add.f32 	%f180, %f167, %f179;
	ld.global.f32 	%f181, [%rd74+12];
	sub.f32 	%f182, %f181, %f354;
	fma.rn.f32 	%f183, %f182, 0f3BBB989D, 0f3F000000;
	cvt.sat.f32.f32 	%f184, %f183;
	fma.rm.f32 	%f185, %f184, %f93, %f92;
	add.f32 	%f186, %f185, 0fCB40007F;
	neg.f32 	%f187, %f186;
	fma.rn.f32 	%f188, %f182, 0f3FB8AA3B, %f187;
	fma.rn.f32 	%f189, %f182, 0f32A57060, %f188;
	mov.b32 	%r72, %f185;
	shl.b32 	%r73, %r72, 23;
	mov.b32 	%f190, %r73;
	ex2.approx.ftz.f32 	%f191, %f189;
	mul.f32 	%f192, %f191, %f190;
	st.global.f32 	[%rd74+12], %f192;
	add.f32 	%f362, %f180, %f192;
	add.s32 	%r105, %r105, 8;
	add.s64 	%rd74, %rd74, 32;
	setp.eq.s32 	%p13, %r105, 0;
	@%p13 bra 	$L__BB3_19;
	bra.uni 	$L__BB3_18;
$L__BB3_19:
	setp.eq.s32 	%p14, %r17, 0;
	@%p14 bra 	$L__BB3_27;
	and.b32  	%r25, %r47, 3;
	setp.lt.u32 	%p15, %r17, 4;
	@%p15 bra 	$L__BB3_22;
	add.s32 	%r74, %r102, %r2;
	mul.wide.u32 	%rd39, %r74, 4;
	add.s64 	%rd40, %rd1, %rd39;
	ld.global.f32 	%f194, [%rd40];
	sub.f32 	%f195, %f194, %f354;
	fma.rn.f32 	%f196, %f195, 0f3BBB989D, 0f3F000000;
	cvt.sat.f32.f32 	%f197, %f196;
	mov.f32 	%f198, 0f4B400001;
	mov.f32 	%f199, 0f437C0000;
	fma.rm.f32 	%f200, %f197, %f199, %f198;
	add.f32 	%f201, %f200, 0fCB40007F;
	neg.f32 	%f202, %f201;
	fma.rn.f32 	%f203, %f195, 0f3FB8AA3B, %f202;
	fma.rn.f32 	%f204, %f195, 0f32A57060, %f203;
	mov.b32 	%r75, %f200;
	shl.b32 	%r76, %r75, 23;
	mov.b32 	%f205, %r76;
	ex2.approx.ftz.f32 	%f206, %f204;
	mul.f32 	%f207, %f206, %f205;
	st.global.f32 	[%rd40], %f207;
	add.f32 	%f208, %f362, %f207;
	cvt.u64.u32 	%rd41, %r2;
	cvt.u64.u32 	%rd42, %r102;
	add.s64 	%rd43, %rd42, %rd41;
	shl.b64 	%rd44, %rd43, 2;
	add.s64 	%rd45, %rd1, %rd44;
	ld.global.f32 	%f209, [%rd45+4];
	sub.f32 	%f210, %f209, %f354;
	fma.rn.f32 	%f211, %f210, 0f3BBB989D, 0f3F000000;
	cvt.sat.f32.f32 	%f212, %f211;
	fma.rm.f32 	%f213, %f212, %f199, %f198;
	add.f32 	%f214, %f213, 0fCB40007F;
	neg.f32 	%f215, %f214;
	fma.rn.f32 	%f216, %f210, 0f3FB8AA3B, %f215;
	fma.rn.f32 	%f217, %f210, 0f32A57060, %f216;
	mov.b32 	%r77, %f213;
	shl.b32 	%r78, %r77, 23;
	mov.b32 	%f218, %r78;
	ex2.approx.ftz.f32 	%f219, %f217;
	mul.f32 	%f220, %f219, %f218;
	st.global.f32 	[%rd45+4], %f220;
	add.f32 	%f221, %f208, %f220;
	ld.global.f32 	%f222, [%rd45+8];
	sub.f32 	%f223, %f222, %f354;
	fma.rn.f32 	%f224, %f223, 0f3BBB989D, 0f3F000000;
	cvt.sat.f32.f32 	%f225, %f224;
	fma.rm.f32 	%f226, %f225, %f199, %f198;
	add.f32 	%f227, %f226, 0fCB40007F;
	neg.f32 	%f228, %f227;
	fma.rn.f32 	%f229, %f223, 0f3FB8AA3B, %f228;
	fma.rn.f32 	%f230, %f223, 0f32A57060, %f229;
	mov.b32 	%r79, %f226;
	shl.b32 	%r80, %r79, 23;
	mov.b32 	%f231, %r80;
	ex2.approx.ftz.f32 	%f232, %f230;
	mul.f32 	%f233, %f232, %f231;
	st.global.f32 	[%rd45+8], %f233;
	add.f32 	%f234, %f221, %f233;
	ld.global.f32 	%f235, [%rd45+12];
	sub.f32 	%f236, %f235, %f354;
	fma.rn.f32 	%f237, %f236, 0f3BBB989D, 0f3F000000;
	cvt.sat.f32.f32 	%f238, %f237;
	fma.rm.f32 	%f239, %f238, %f199, %f198;
	add.f32 	%f240, %f239, 0fCB40007F;
	neg.f32 	%f241, %f240;
	fma.rn.f32 	%f242, %f236, 0f3FB8AA3B, %f241;
	fma.rn.f32 	%f243, %f236, 0f32A57060, %f242;
	mov.b32 	%r81, %f239;
	shl.b32 	%r82, %r81, 23;
	mov.b32 	%f244, %r82;
	ex2.approx.ftz.f32 	%f245, %f243;
	mul.f32 	%f246, %f245, %f244;
	st.global.f32 	[%rd45+12], %f246;
	add.f32 	%f362, %f234, %f246;
	add.s32 	%r102, %r102, 4;
$L__BB3_22:
	setp.eq.s32 	%p16, %r25, 0;
	@%p16 bra 	$L__BB3_27;
	setp.eq.s32 	%p17, %r25, 1;
	@%p17 bra 	$L__BB3_25;
	add.s32 	%r83, %r102, %r2;
	mul.wide.u32 	%rd46, %r83, 4;
	add.s64 	%rd47, %rd1, %rd46;
	ld.global.f32 	%f248, [%rd47];
	sub.f32 	%f249, %f248, %f354;
	fma.rn.f32 	%f250, %f249, 0f3BBB989D, 0f3F000000;
	cvt.sat.f32.f32 	%f251, %f250;
	mov.f32 	%f252, 0f4B400001;
	mov.f32 	%f253, 0f437C0000;
	fma.rm.f32 	%f254, %f251, %f253, %f252;
	add.f32 	%f255, %f254, 0fCB40007F;
	neg.f32 	%f256, %f255;
	fma.rn.f32 	%f257, %f249, 0f3FB8AA3B, %f256;
	fma.rn.f32 	%f258, %f249, 0f32A57060, %f257;
	mov.b32 	%r84, %f254;
	shl.b32 	%r85, %r84, 23;
	mov.b32 	%f259, %r85;
	ex2.approx.ftz.f32 	%f260, %f258;
	mul.f32 	%f261, %f260, %f259;
	st.global.f32 	[%rd47], %f261;
	add.f32 	%f262, %f362, %f261;
	cvt.u64.u32 	%rd48, %r2;
	cvt.u64.u32 	%rd49, %r102;
	add.s64 	%rd50, %rd49, %rd48;
	shl.b64 	%rd51, %rd50, 2;
	add.s64 	%rd52, %rd1, %rd51;
	ld.global.f32 	%f263, [%rd52+4];
	sub.f32 	%f264, %f263, %f354;
	fma.rn.f32 	%f265, %f264, 0f3BBB989D, 0f3F000000;
	cvt.sat.f32.f32 	%f266, %f265;
	fma.rm.f32 	%f267, %f266, %f253, %f252;
	add.f32 	%f268, %f267, 0fCB40007F;
	neg.f32 	%f269, %f268;
	fma.rn.f32 	%f270, %f264, 0f3FB8AA3B, %f269;
	fma.rn.f32 	%f271, %f264, 0f32A57060, %f270;
	mov.b32 	%r86, %f267;
	shl.b32 	%r87, %r86, 23;
	mov.b32 	%f272, %r87;
	ex2.approx.ftz.f32 	%f273, %f271;
	mul.f32 	%f274, %f273, %f272;
	st.global.f32 	[%rd52+4], %f274;
	add.f32 	%f362, %f262, %f274;
	add.s32 	%r102, %r102, 2;
$L__BB3_25:
	and.b32  	%r88, %r47, 1;
	setp.eq.b32 	%p18, %r88, 1;
	not.pred 	%p19, %p18;
	@%p19 bra 	$L__BB3_27;
	add.s32 	%r89, %r102, %r2;
	mul.wide.u32 	%rd53, %r89, 4;
	add.s64 	%rd54, %rd1, %rd53;
	ld.global.f32 	%f275, [%rd54];
	sub.f32 	%f276, %f275, %f354;
	fma.rn.f32 	%f277, %f276, 0f3BBB989D, 0f3F000000;
	cvt.sat.f32.f32 	%f278, %f277;
	mov.f32 	%f279, 0f4B400001;
	mov.f32 	%f280, 0f437C0000;
	fma.rm.f32 	%f281, %f278, %f280, %f279;
	add.f32 	%f282, %f281, 0fCB40007F;
	neg.f32 	%f283, %f282;
	fma.rn.f32 	%f284, %f276, 0f3FB8AA3B, %f283;
	fma.rn.f32 	%f285, %f276, 0f32A57060, %f284;
	mov.b32 	%r90, %f281;
	shl.b32 	%r91, %r90, 23;
	mov.b32 	%f286, %r91;
	ex2.approx.ftz.f32 	%f287, %f285;
	mul.f32 	%f288, %f287, %f286;
	st.global.f32 	[%rd54], %f288;
	add.f32 	%f362, %f362, %f288;
$L__BB3_27:
	setp.lt.s32 	%p20, %r47, 1;
	@%p20 bra 	$L__BB3_40;
	and.b32  	%r30, %r47, 15;
	setp.lt.u32 	%p21, %r47, 16;
	mov.b32 	%r107, 0;
	@%p21 bra 	$L__BB3_31;
	and.b32  	%r107, %r47, 2147483632;
	neg.s32 	%r106, %r107;
	mul.wide.u32 	%rd55, %r2, 4;
	add.s64 	%rd56, %rd55, %rd1;
	add.s64 	%rd75, %rd56, 32;
$L__BB3_30:
	.pragma "nounroll";
	ld.global.f32 	%f289, [%rd75+-32];
	div.rn.f32 	%f290, %f289, %f362;
	st.global.f32 	[%rd75+-32], %f290;
	ld.global.f32 	%f291, [%rd75+-28];
	div.rn.f32 	%f292, %f291, %f362;
	st.global.f32 	[%rd75+-28], %f292;
	ld.global.f32 	%f293, [%rd75+-24];
	div.rn.f32 	%f294, %f293, %f362;
	st.global.f32 	[%rd75+-24], %f294;
	ld.global.f32 	%f295, [%rd75+-20];
	div.rn.f32 	%f296, %f295, %f362;
	st.global.f32 	[%rd75+-20], %f296;
	ld.global.f32 	%f297, [%rd75+-16];
	div.rn.f32 	%f298, %f297, %f362;
	st.global.f32 	[%rd75+-16], %f298;
	ld.global.f32 	%f299, [%rd75+-12];
	div.rn.f32 	%f300, %f299, %f362;
	st.global.f32 	[%rd75+-12], %f300;
	ld.global.f32 	%f301, [%rd75+-8];
	div.rn.f32 	%f302, %f301, %f362;
	st.global.f32 	[%rd75+-8], %f302;
	ld.global.f32 	%f303, [%rd75+-4];
	div.rn.f32 	%f304, %f303, %f362;
	st.global.f32 	[%rd75+-4], %f304;
	ld.global.f32 	%f305, [%rd75];
	div.rn.f32 	%f306, %f305, %f362;
	st.global.f32 	[%rd75], %f306;
	ld.global.f32 	%f307, [%rd75+4];
	div.rn.f32 	%f308, %f307, %f362;
	st.global.f32 	[%rd75+4], %f308;
	ld.global.f32 	%f309, [%rd75+8];
	div.rn.f32 	%f310, %f309, %f362;
	st.global.f32 	[%rd75+8], %f310;
	ld.global.f32 	%f311, [%rd75+12];
	div.rn.f32 	%f312, %f311, %f362;
	st.global.f32 	[%rd75+12], %f312;
	ld.global.f32 	%f313, [%rd75+16];
	div.rn.f32 	%f314, %f313, %f362;
	st.global.f32 	[%rd75+16], %f314;
	ld.global.f32 	%f315, [%rd75+20];
	div.rn.f32 	%f316, %f315, %f362;
	st.global.f32 	[%rd75+20], %f316;
	ld.global.f32 	%f317, [%rd75+24];
	div.rn.f32 	%f318, %f317, %f362;
	st.global.f32 	[%rd75+24], %f318;
	ld.global.f32 	%f319, [%rd75+28];
	div.rn.f32 	%f320, %f319, %f362;
	st.global.f32 	[%rd75+28], %f320;
	add.s32 	%r106, %r106, 16;
	add.s64 	%rd75, %rd75, 64;
	setp.ne.s32 	%p22, %r106, 0;
	@%p22 bra 	$L__BB3_30;
$L__BB3_31:
	setp.eq.s32 	%p23, %r30, 0;
	@%p23 bra 	$L__BB3_40;
	and.b32  	%r38, %r47, 7;
	setp.lt.u32 	%p24, %r30, 8;
	@%p24 bra 	$L__BB3_34;
	add.s32 	%r93, %r107, %r2;
	mul.wide.u32 	%rd57, %r93, 4;
	add.s64 	%rd58, %rd1, %rd57;
	ld.global.f32 	%f321, [%rd58];
	div.rn.f32 	%f322, %f321, %f362;
	st.global.f32 	[%rd58], %f322;
	cvt.u64.u32 	%rd59, %r2;
	cvt.u64.u32 	%rd60, %r107;
	add.s64 	%rd61, %rd60, %rd59;
	shl.b64 	%rd62, %rd61, 2;
	add.s64 	%rd63, %rd1, %rd62;
	ld.global.f32 	%f323, [%rd63+4];
	div.rn.f32 	%f324, %f323, %f362;
	st.global.f32 	[%rd63+4], %f324;
	ld.global.f32 	%f325, [%rd63+8];
	div.rn.f32 	%f326, %f325, %f362;
	st.global.f32 	[%rd63+8], %f326;
	ld.global.f32 	%f327, [%rd63+12];
	div.rn.f32 	%f328, %f327, %f362;
	st.global.f32 	[%rd63+12], %f328;
	ld.global.f32 	%f329, [%rd63+16];
	div.rn.f32 	%f330, %f329, %f362;
	st.global.f32 	[%rd63+16], %f330;
	ld.global.f32 	%f331, [%rd63+20];
	div.rn.f32 	%f332, %f331, %f362;
	st.global.f32 	[%rd63+20], %f332;
	ld.global.f32 	%f333, [%rd63+24];
	div.rn.f32 	%f334, %f333, %f362;
	st.global.f32 	[%rd63+24], %f334;
	ld.global.f32 	%f335, [%rd63+28];
	div.rn.f32 	%f336, %f335, %f362;
	st.global.f32 	[%rd63+28], %f336;
	add.s32 	%r107, %r107, 8;
$L__BB3_34:
	setp.eq.s32 	%p25, %r38, 0;
	@%p25 bra 	$L__BB3_40;
	and.b32  	%r41, %r47, 3;
	setp.lt.u32 	%p26, %r38, 4;
	@%p26 bra 	$L__BB3_37;
	add.s32 	%r94, %r107, %r2;
	mul.wide.u32 	%rd64, %r94, 4;
	add.s64 	%rd65, %rd1, %rd64;
	ld.global.f32 	%f337, [%rd65];
	div.rn.f32 	%f338, %f337, %f362;
	st.global.f32 	[%rd65], %f338;
	cvt.u64.u32 	%rd66, %r2;
	cvt.u64.u32 	%rd67, %r107;
	add.s64 	%rd68, %rd67, %rd66;
	shl.b64 	%rd69, %rd68, 2;
	add.s64 	%rd70, %rd1, %rd69;
	ld.global.f32 	%f339, [%rd70+4];
	div.rn.f32 	%f340, %f339, %f362;
	st.global.f32 	[%rd70+4], %f340;
	ld.global.f32 	%f341, [%rd70+8];
	div.rn.f32 	%f342, %f341, %f362;
	st.global.f32 	[%rd70+8], %f342;
	ld.global.f32 	%f343, [%rd70+12];
	div.rn.f32 	%f344, %f343, %f362;
	st.global.f32 	[%rd70+12], %f344;
	add.s32 	%r107, %r107, 4;
$L__BB3_37:
	setp.eq.s32 	%p27, %r41, 0;
	@%p27 bra 	$L__BB3_40;
	add.s32 	%r95, %r107, %r2;
	mul.wide.u32 	%rd71, %r95, 4;
	add.s64 	%rd76, %rd1, %rd71;
	neg.s32 	%r110, %r41;
$L__BB3_39:
	.pragma "nounroll";
	ld.global.f32 	%f345, [%rd76];
	div.rn.f32 	%f346, %f345, %f362;
	st.global.f32 	[%rd76], %f346;
	add.s64 	%rd76, %rd76, 4;
	add.s32 	%r110, %r110, 1;
	setp.ne.s32 	%p28, %r110, 0;
	@%p28 bra 	$L__BB3_39;
$L__BB3_40:
	ret;

}
	// .globl	_Z13backward_passPfS_S_PiS_S_S_S_S_S_iiii
.visible .entry _Z13backward_passPfS_S_PiS_S_S_S_S_S_iiii(
	.param .u64 .ptr .align 1 _Z13backward_passPfS_S_PiS_S_S_S_S_S_iiii_param_0,
	.param .u64 .ptr .align 1 _Z13backward_passPfS_S_PiS_S_S_S_S_S_iiii_param_1,
	.param .u64 .ptr .align 1 _Z13backward_passPfS_S_PiS_S_S_S_S_S_iiii_param_2,
	.param .u64 .ptr .align 1 _Z13backward_passPfS_S_PiS_S_S_S_S_S_iiii_param_3,
	.param .u64 .ptr .align 1 _Z13backward_passPfS_S_PiS_S_S_S_S_S_iiii_param_4,
	.param .u64 .ptr .align 1 _Z13backward_passPfS_S_PiS_S_S_S_S_S_iiii_param_5,
	.param .u64 .ptr .align 1 _Z13backward_passPfS_S_PiS_S_S_S_S_S_iiii_param_6,
	.param .u64 .ptr .align 1 _Z13backward_passPfS_S_PiS_S_S_S_S_S_iiii_param_7,
	.param .u64 .ptr .align 1 _Z13backward_passPfS_S_PiS_S_S_S_S_S_iiii_param_8,
	.param .u64 .ptr .align 1 _Z13backward_passPfS_S_PiS_S_S_S_S_S_iiii_param_9,
	.param .u32 _Z13backward_passPfS_S_PiS_S_S_S_S_S_iiii_param_10,
	.param .u32 _Z13backward_passPfS_S_PiS_S_S_S_S_S_iiii_param_11,
	.param .u32 _Z13backward_passPfS_S_PiS_S_S_S_S_S_iiii_param_12,
	.param .u32 _Z13backward_passPfS_S_PiS_S_S_S_S_S_iiii_param_13
)
{
	.reg .pred 	%p<32>;
	.reg .b32 	%r<107>;
	.reg .b32 	%f<211>;
	.reg .b64 	%rd<103>;
	// demoted variable
	.shared .align 4 .b8 _ZZ13backward_passPfS_S_PiS_S_S_S_S_S_iiiiE11grad_output[40];
	ld.param.u64 	%rd16, [_Z13backward_passPfS_S_PiS_S_S_S_S_S_iiii_param_0];
	ld.param.u64 	%rd17, [_Z13backward_passPfS_S_PiS_S_S_S_S_S_iiii_param_1];
	ld.param.u64 	%rd11, [_Z13backward_passPfS_S_PiS_S_S_S_S_S_iiii_param_2];
	ld.param.u64 	%rd12, [_Z13backward_passPfS_S_PiS_S_S_S_S_S_iiii_param_3];
	ld.param.u64 	%rd18, [_Z13backward_passPfS_S_PiS_S_S_S_S_S_iiii_param_5];
	ld.param.u64 	%rd19, [_Z13backward_passPfS_S_PiS_S_S_S_S_S_iiii_param_6];
	ld.param.u64 	%rd13, [_Z13backward_passPfS_S_PiS_S_S_S_S_S_iiii_param_7];
	ld.param.u64 	%rd14, [_Z13backward_passPfS_S_PiS_S_S_S_S_S_iiii_param_8];
	ld.param.u32 	%r52, [_Z13backward_passPfS_S_PiS_S_S_S_S_S_iiii_param_10];
	ld.param.u32 	%r53, [_Z13backward_passPfS_S_PiS_S_S_S_S_S_iiii_param_11];
	ld.param.u32 	%r54, [_Z13backward_passPfS_S_PiS_S_S_S_S_S_iiii_param_12];
	ld.param.u32 	%r55, [_Z13backward_passPfS_S_PiS_S_S_S_S_S_iiii_param_13];
	cvta.to.global.u64 	%rd1, %rd18;
	cvta.to.global.u64 	%rd2, %rd19;
	cvta.to.global.u64 	%rd3, %rd16;
	cvta.to.global.u64 	%rd4, %rd17;
	mov.u32 	%r56, %ctaid.x;
	mov.u32 	%r57, %ntid.x;
	mov.u32 	%r58, %tid.x;
	mad.lo.s32 	%r1, %r56, %r57, %r58;
	mov.u32 	%r2, %ctaid.y;
	setp.lt.s32 	%p2, %r1, %r54;
	setp.lt.s32 	%p3, %r2, %r55;
	and.pred  	%p1, %p2, %p3;
	shl.b32 	%r59, %r1, 2;
	mov.u32 	%r60, _ZZ13backward_passPfS_S_PiS_S_S_S_S_S_iiiiE11grad_output;
	add.s32 	%r3, %r60, %r59;
	not.pred 	%p4, %p1;
	@%p4 bra 	$L__BB4_3;
	cvta.to.global.u64 	%rd20, %rd11;
	cvta.to.global.u64 	%rd21, %rd12;
	mad.lo.s32 	%r61, %r54, %r2, %r1;
	mul.wide.s32 	%rd22, %r61, 4;
	add.s64 	%rd23, %rd20, %rd22;
	ld.global.f32 	%f1, [%rd23];
	st.shared.f32 	[%r3], %f1;
	mul.wide.u32 	%rd24, %r2, 4;
	add.s64 	%rd25, %rd21, %rd24;
	ld.global.u32 	%r62, [%rd25];
	setp.ne.s32 	%p5, %r1, %r62;
	@%p5 bra 	$L__BB4_3;
	add.f32 	%f16, %f1, 0fBF800000;
	st.shared.f32 	[%r3], %f16;
$L__BB4_3:
	setp.ge.s32 	%p6, %r2, %r55;
	bar.sync 	0;
	setp.ge.s32 	%p7, %r1, %r53;
	or.pred  	%p8, %p7, %p6;
	@%p8 bra 	$L__BB4_31;
	setp.lt.s32 	%p9, %r54, 1;
	mov.f32 	%f210, 0f00000000;
	@%p9 bra 	$L__BB4_17;
	and.b32  	%r4, %r54, 15;
	setp.lt.u32 	%p10, %r54, 16;
	mov.f32 	%f210, 0f00000000;
	mov.b32 	%r95, 0;
	@%p10 bra 	$L__BB4_8;
	and.b32  	%r95, %r54, 2147483632;
	neg.s32 	%r93, %r95;
	add.s32 	%r91, %r60, 32;
	shl.b32 	%r7, %r53, 4;
	mov.f32 	%f210, 0f00000000;
	mul.wide.s32 	%rd28, %r53, 4;
	mov.u32 	%r92, %r1;
$L__BB4_7:
	.pragma "nounroll";
	ld.shared.f32 	%f21, [%r91+-32];
	mul.wide.s32 	%rd26, %r92, 4;
	add.s64 	%rd27, %rd1, %rd26;
	ld.global.f32 	%f22, [%rd27];
	fma.rn.f32 	%f23, %f21, %f22, %f210;
	ld.shared.f32 	%f24, [%r91+-28];
	add.s64 	%rd29, %rd27, %rd28;
	ld.global.f32 	%f25, [%rd29];
	fma.rn.f32 	%f26, %f24, %f25, %f23;
	ld.shared.f32 	%f27, [%r91+-24];
	add.s64 	%rd30, %rd29, %rd28;
	ld.global.f32 	%f28, [%rd30];
	fma.rn.f32 	%f29, %f27, %f28, %f26;
	ld.shared.f32 	%f30, [%r91+-20];
	add.s64 	%rd31, %rd30, %rd28;
	ld.global.f32 	%f31, [%rd31];
	fma.rn.f32 	%f32, %f30, %f31, %f29;
	ld.shared.f32 	%f33, [%r91+-16];
	add.s64 	%rd32, %rd31, %rd28;
	ld.global.f32 	%f34, [%rd32];
	fma.rn.f32 	%f35, %f33, %f34, %f32;
	ld.shared.f32 	%f36, [%r91+-12];
	add.s64 	%rd33, %rd32, %rd28;
	ld.global.f32 	%f37, [%rd33];
	fma.rn.f32 	%f38, %f36, %f37, %f35;
	ld.shared.f32 	%f39, [%r91+-8];
	add.s64 	%rd34, %rd33, %rd28;
	ld.global.f32 	%f40, [%rd34];
	fma.rn.f32 	%f41, %f39, %f40, %f38;
	ld.shared.f32 	%f42, [%r91+-4];
	add.s64 	%rd35, %rd34, %rd28;
	ld.global.f32 	%f43, [%rd35];
	fma.rn.f32 	%f44, %f42, %f43, %f41;
	ld.shared.f32 	%f45, [%r91];
	add.s64 	%rd36, %rd35, %rd28;
	ld.global.f32 	%f46, [%rd36];
	fma.rn.f32 	%f47, %f45, %f46, %f44;
	ld.shared.f32 	%f48, [%r91+4];
	add.s64 	%rd37, %rd36, %rd28;
	ld.global.f32 	%f49, [%rd37];
	fma.rn.f32 	%f50, %f48, %f49, %f47;
	ld.shared.f32 	%f51, [%r91+8];
	add.s64 	%rd38, %rd37, %rd28;
	ld.global.f32 	%f52, [%rd38];
	fma.rn.f32 	%f53, %f51, %f52, %f50;
	ld.shared.f32 	%f54, [%r91+12];
	add.s64 	%rd39, %rd38, %rd28;
	ld.global.f32 	%f55, [%rd39];
	fma.rn.f32 	%f56, %f54, %f55, %f53;
	ld.shared.f32 	%f57, [%r91+16];
	add.s64 	%rd40, %rd39, %rd28;
	ld.global.f32 	%f58, [%rd40];
	fma.rn.f32 	%f59, %f57, %f58, %f56;
	ld.shared.f32 	%f60, [%r91+20];
	add.s64 	%rd41, %rd40, %rd28;
	ld.global.f32 	%f61, [%rd41];
	fma.rn.f32 	%f62, %f60, %f61, %f59;
	ld.shared.f32 	%f63, [%r91+24];
	add.s64 	%rd42, %rd41, %rd28;
	ld.global.f32 	%f64, [%rd42];
	fma.rn.f32 	%f65, %f63, %f64, %f62;
	ld.shared.f32 	%f66, [%r91+28];
	add.s64 	%rd43, %rd42, %rd28;
	ld.global.f32 	%f67, [%rd43];
	fma.rn.f32 	%f210, %f66, %f67, %f65;
	add.s32 	%r93, %r93, 16;
	add.s32 	%r92, %r92, %r7;
	add.s32 	%r91, %r91, 64;
	setp.ne.s32 	%p11, %r93, 0;
	@%p11 bra 	$L__BB4_7;
$L__BB4_8:
	setp.eq.s32 	%p12, %r4, 0;
	@%p12 bra 	$L__BB4_17;
	and.b32  	%r15, %r54, 7;
	setp.lt.u32 	%p13, %r4, 8;
	@%p13 bra 	$L__BB4_11;
	shl.b32 	%r66, %r95, 2;
	add.s32 	%r68, %r60, %r66;
	ld.shared.f32 	%f69, [%r68];
	mad.lo.s32 	%r69, %r95, %r53, %r1;
	mul.wide.s32 	%rd44, %r69, 4;
	add.s64 	%rd45, %rd1, %rd44;
	ld.global.f32 	%f70, [%rd45];
	fma.rn.f32 	%f71, %f69, %f70, %f210;
	ld.shared.f32 	%f72, [%r68+4];
	mul.wide.s32 	%rd46, %r53, 4;
	add.s64 	%rd47, %rd45, %rd46;
	ld.global.f32 	%f73, [%rd47];
	fma.rn.f32 	%f74, %f72, %f73, %f71;
	ld.shared.f32 	%f75, [%r68+8];
	add.s64 	%rd48, %rd47, %rd46;
	ld.global.f32 	%f76, [%rd48];
	fma.rn.f32 	%f77, %f75, %f76, %f74;
	ld.shared.f32 	%f78, [%r68+12];
	add.s64 	%rd49, %rd48, %rd46;
	ld.global.f32 	%f79, [%rd49];
	fma.rn.f32 	%f80, %f78, %f79, %f77;
	ld.shared.f32 	%f81, [%r68+16];
	add.s64 	%rd50, %rd49, %rd46;
	ld.global.f32 	%f82, [%rd50];
	fma.rn.f32 	%f83, %f81, %f82, %f80;
	ld.shared.f32 	%f84, [%r68+20];
	add.s64 	%rd51, %rd50, %rd46;
	ld.global.f32 	%f85, [%rd51];
	fma.rn.f32 	%f86, %f84, %f85, %f83;
	ld.shared.f32 	%f87, [%r68+24];
	add.s64 	%rd52, %rd51, %rd46;
	ld.global.f32 	%f88, [%rd52];
	fma.rn.f32 	%f89, %f87, %f88, %f86;
	ld.shared.f32 	%f90, [%r68+28];
	add.s64 	%rd53, %rd52, %rd46;
	ld.global.f32 	%f91, [%rd53];
	fma.rn.f32 	%f210, %f90, %f91, %f89;
	add.s32 	%r95, %r95, 8;
$L__BB4_11:
	setp.eq.s32 	%p14, %r15, 0;
	@%p14 bra 	$L__BB4_17;
	and.b32  	%r18, %r54, 3;
	setp.lt.u32 	%p15, %r15, 4;
	@%p15 bra 	$L__BB4_14;
	shl.b32 	%r70, %r95, 2;
	add.s32 	%r72, %r60, %r70;
	ld.shared.f32 	%f93, [%r72];
	mad.lo.s32 	%r73, %r95, %r53, %r1;
	mul.wide.s32 	%rd54, %r73, 4;
	add.s64 	%rd55, %rd1, %rd54;
	ld.global.f32 	%f94, [%rd55];
	fma.rn.f32 	%f95, %f93, %f94, %f210;
	ld.shared.f32 	%f96, [%r72+4];
	mul.wide.s32 	%rd56, %r53, 4;
	add.s64 	%rd57, %rd55, %rd56;
	ld.global.f32 	%f97, [%rd57];
	fma.rn.f32 	%f98, %f96, %f97, %f95;
	ld.shared.f32 	%f99, [%r72+8];
	add.s64 	%rd58, %rd57, %rd56;
	ld.global.f32 	%f100, [%rd58];
	fma.rn.f32 	%f101, %f99, %f100, %f98;
	ld.shared.f32 	%f102, [%r72+12];
	add.s64 	%rd59, %rd58, %rd56;
	ld.global.f32 	%f103, [%rd59];
	fma.rn.f32 	%f210, %f102, %f103, %f101;
	add.s32 	%r95, %r95, 4;
$L__BB4_14:
	setp.eq.s32 	%p16, %r18, 0;
	@%p16 bra 	$L__BB4_17;
	mad.lo.s32 	%r99, %r95, %r53, %r1;
	shl.b32 	%r74, %r95, 2;
	add.s32 	%r98, %r60, %r74;
	neg.s32 	%r97, %r18;
$L__BB4_16:
	.pragma "nounroll";
	ld.shared.f32 	%f104, [%r98];
	mul.wide.s32 	%rd60, %r99, 4;
	add.s64 	%rd61, %rd1, %rd60;
	ld.global.f32 	%f105, [%rd61];
	fma.rn.f32 	%f210, %f104, %f105, %f210;
	add.s32 	%r99, %r99, %r53;
	add.s32 	%r98, %r98, 4;
	add.s32 	%r97, %r97, 1;
	setp.ne.s32 	%p17, %r97, 0;
	@%p17 bra 	$L__BB4_16;
$L__BB4_17:
	mad.lo.s32 	%r76, %r53, %r2, %r1;
	mul.wide.s32 	%rd62, %r76, 4;
	add.s64 	%rd63, %rd4, %rd62;
	ld.global.f32 	%f106, [%rd63];
	setp.gt.f32 	%p18, %f106, 0f00000000;
	selp.f32 	%f107, 0f3F800000, 0f00000000, %p18;
	mul.f32 	%f15, %f210, %f107;
	setp.lt.s32 	%p19, %r52, 1;
	@%p19 bra 	$L__BB4_30;
	mul.lo.s32 	%r30, %r52, %r1;
	mul.lo.s32 	%r31, %r52, %r2;
	and.b32  	%r32, %r52, 15;
	setp.lt.u32 	%p20, %r52, 16;
	mov.b32 	%r103, 0;
	@%p20 bra 	$L__BB4_21;
	and.b32  	%r103, %r52, 2147483632;
	neg.s32 	%r101, %r103;
	mul.wide.u32 	%rd64, %r31, 4;
	add.s64 	%rd65, %rd64, %rd3;
	add.s64 	%rd101, %rd65, 32;
	mov.u32 	%r100, %r30;
$L__BB4_20:
	.pragma "nounroll";
	mul.wide.s32 	%rd66, %r100, 4;
	add.s64 	%rd67, %rd2, %rd66;
	ld.global.f32 	%f108, [%rd101+-32];
	mul.f32 	%f109, %f15, %f108;
	atom.global.add.f32 	%f110, [%rd67], %f109;
	ld.global.f32 	%f111, [%rd101+-28];
	mul.f32 	%f112, %f15, %f111;
	atom.global.add.f32 	%f113, [%rd67+4], %f112;
	ld.global.f32 	%f114, [%rd101+-24];
	mul.f32 	%f115, %f15, %f114;
	atom.global.add.f32 	%f116, [%rd67+8], %f115;
	ld.global.f32 	%f117, [%rd101+-20];
	mul.f32 	%f118, %f15, %f117;
	atom.global.add.f32 	%f119, [%rd67+12], %f118;
	ld.global.f32 	%f120, [%rd101+-16];
	mul.f32 	%f121, %f15, %f120;
	atom.global.add.f32 	%f122, [%rd67+16], %f121;
	ld.global.f32 	%f123, [%rd101+-12];
	mul.f32 	%f124, %f15, %f123;
	atom.global.add.f32 	%f125, [%rd67+20], %f124;
	ld.global.f32 	%f126, [%rd101+-8];
	mul.f32 	%f127, %f15, %f126;
	atom.global.add.f32 	%f128, [%rd67+24], %f127;
	ld.global.f32 	%f129, [%rd101+-4];
	mul.f32 	%f130, %f15, %f129;
	atom.global.add.f32 	%f131, [%rd67+28], %f130;
	ld.global.f32 	%f132, [%rd101];
	mul.f32 	%f133, %f15, %f132;
	atom.global.add.f32 	%f134, [%rd67+32], %f133;
	ld.global.f32 	%f135, [%rd101+4];
	mul.f32 	%f136, %f15, %f135;
	atom.global.add.f32 	%f137, [%rd67+36], %f136;
	ld.global.f32 	%f138, [%rd101+8];
	mul.f32 	%f139, %f15, %f138;
	atom.global.add.f32 	%f140, [%rd67+40], %f139;
	ld.global.f32 	%f141, [%rd101+12];
	mul.f32 	%f142, %f15, %f141;
	atom.global.add.f32 	%f143, [%rd67+44], %f142;
	ld.global.f32 	%f144, [%rd101+16];
	mul.f32 	%f145, %f15, %f144;
	atom.global.add.f32 	%f146, [%rd67+48], %f145;
	ld.global.f32 	%f147, [%rd101+20];
	mul.f32 	%f148, %f15, %f147;
	atom.global.add.f32 	%f149, [%rd67+52], %f148;
	ld.global.f32 	%f150, [%rd101+24];
	mul.f32 	%f151, %f15, %f150;
	atom.global.add.f32 	%f152, [%rd67+56], %f151;
	ld.global.f32 	%f153, [%rd101+28];
	mul.f32 	%f154, %f15, %f153;
	atom.global.add.f32 	%f155, [%rd67+60], %f154;
	add.s32 	%r101, %r101, 16;
	add.s32 	%r100, %r100, 16;
	add.s64 	%rd101, %rd101, 64;
	setp.ne.s32 	%p21, %r101, 0;
	@%p21 bra 	$L__BB4_20;
$L__BB4_21:
	setp.eq.s32 	%p22, %r32, 0;
	@%p22 bra 	$L__BB4_30;
	and.b32  	%r40, %r52, 7;
	setp.lt.u32 	%p23, %r32, 8;
	@%p23 bra 	$L__BB4_24;
	add.s32 	%r78, %r103, %r30;
	mul.wide.s32 	%rd68, %r78, 4;
	add.s64 	%rd69, %rd2, %rd68;
	add.s32 	%r79, %r103, %r31;
	mul.wide.u32 	%rd70, %r79, 4;
	add.s64 	%rd71, %rd3, %rd70;
	ld.global.f32 	%f156, [%rd71];
	mul.f32 	%f157, %f15, %f156;
	atom.global.add.f32 	%f158, [%rd69], %f157;
	cvt.u64.u32 	%rd72, %r31;
	cvt.u64.u32 	%rd73, %r103;
	add.s64 	%rd74, %rd73, %rd72;
	shl.b64 	%rd75, %rd74, 2;
	add.s64 	%rd76, %rd3, %rd75;
	ld.global.f32 	%f159, [%rd76+4];
	mul.f32 	%f160, %f15, %f159;
	atom.global.add.f32 	%f161, [%rd69+4], %f160;
	ld.global.f32 	%f162, [%rd76+8];
	mul.f32 	%f163, %f15, %f162;
	atom.global.add.f32 	%f164, [%rd69+8], %f163;
	ld.global.f32 	%f165, [%rd76+12];
	mul.f32 	%f166, %f15, %f165;
	atom.global.add.f32 	%f167, [%rd69+12], %f166;
	ld.global.f32 	%f168, [%rd76+16];
	mul.f32 	%f169, %f15, %f168;
	atom.global.add.f32 	%f170, [%rd69+16], %f169;
	ld.global.f32 	%f171, [%rd76+20];
	mul.f32 	%f172, %f15, %f171;
	atom.global.add.f32 	%f173, [%rd69+20], %f172;
	ld.global.f32 	%f174, [%rd76+24];
	mul.f32 	%f175, %f15, %f174;
	atom.global.add.f32 	%f176, [%rd69+24], %f175;
	ld.global.f32 	%f177, [%rd76+28];
	mul.f32 	%f178, %f15, %f177;
	atom.global.add.f32 	%f179, [%rd69+28], %f178;
	add.s32 	%r103, %r103, 8;
$L__BB4_24:
	setp.eq.s32 	%p24, %r40, 0;
	@%p24 bra 	$L__BB4_30;
	and.b32  	%r43, %r52, 3;
	setp.lt.u32 	%p25, %r40, 4;
	@%p25 bra 	$L__BB4_27;
	add.s32 	%r80, %r103, %r30;
	mul.wide.s32 	%rd77, %r80, 4;
	add.s64 	%rd78, %rd2, %rd77;
	add.s32 	%r81, %r103, %r31;
	mul.wide.u32 	%rd79, %r81, 4;
	add.s64 	%rd80, %rd3, %rd79;
	ld.global.f32 	%f180, [%rd80];
	mul.f32 	%f181, %f15, %f180;
	atom.global.add.f32 	%f182, [%rd78], %f181;
	cvt.u64.u32 	%rd81, %r31;
	cvt.u64.u32 	%rd82, %r103;
	add.s64 	%rd83, %rd82, %rd81;
	shl.b64 	%rd84, %rd83, 2;
	add.s64 	%rd85, %rd3, %rd84;
	ld.global.f32 	%f183, [%rd85+4];
	mul.f32 	%f184, %f15, %f183;
	atom.global.add.f32 	%f185, [%rd78+4], %f184;
	ld.global.f32 	%f186, [%rd85+8];
	mul.f32 	%f187, %f15, %f186;
	atom.global.add.f32 	%f188, [%rd78+8], %f187;
	ld.global.f32 	%f189, [%rd85+12];
	mul.f32 	%f190, %f15, %f189;
	atom.global.add.f32 	%f191, [%rd78+12], %f190;
	add.s32 	%r103, %r103, 4;
$L__BB4_27:
	setp.eq.s32 	%p26, %r43, 0;
	@%p26 bra 	$L__BB4_30;
	add.s32 	%r82, %r103, %r31;
	mul.wide.u32 	%rd86, %r82, 4;
	add.s64 	%rd102, %rd3, %rd86;
	add.s32 	%r106, %r103, %r30;
	neg.s32 	%r105, %r43;
$L__BB4_29:
	.pragma "nounroll";
	mul.wide.s32 	%rd87, %r106, 4;
	add.s64 	%rd88, %rd2, %rd87;
	ld.global.f32 	%f192, [%rd102];
	mul.f32 	%f193, %f15, %f192;
	atom.global.add.f32 	%f194, [%rd88], %f193;
	add.s64 	%rd102, %rd102, 4;
	add.s32 	%r106, %r106, 1;
	add.s32 	%r105, %r105, 1;
	setp.ne.s32 	%p27, %r105, 0;
	@%p27 bra 	$L__BB4_29;
$L__BB4_30:
	cvta.to.global.u64 	%rd89, %rd14;
	mul.wide.s32 	%rd90, %r1, 4;
	add.s64 	%rd91, %rd89, %rd90;
	atom.global.add.f32 	%f195, [%rd91], %f15;
$L__BB4_31:
	setp.ge.s32 	%p28, %r2, %r55;
	mul.lo.s32 	%r83, %r54, %r53;
	setp.ge.s32 	%p29, %r1, %r83;
	or.pred  	%p30, %p29, %p28;
	@%p30 bra 	$L__BB4_33;
	div.s32 	%r84, %r1, %r53;
	mul.lo.s32 	%r85, %r84, %r53;
	sub.s32 	%r86, %r1, %r85;
	cvta.to.global.u64 	%rd92, %rd13;
	mul.wide.s32 	%rd93, %r1, 4;
	add.s64 	%rd94, %rd92, %rd93;
	shl.b32 	%r87, %r84, 2;
	mov.u32 	%r88, _ZZ13backward_passPfS_S_PiS_S_S_S_S_S_iiiiE11grad_output;
	add.s32 	%r89, %r88, %r87;
	ld.shared.f32 	%f196, [%r89];
	mad.lo.s32 	%r90, %r53, %r2, %r86;
	mul.wide.s32 	%rd95, %r90, 4;
	add.s64 	%rd96, %rd4, %rd95;
	ld.global.f32 	%f197, [%rd96];
	mul.f32 	%f198, %f196, %f197;
	atom.global.add.f32 	%f199, [%rd94], %f198;
$L__BB4_33:
	@%p4 bra 	$L__BB4_35;
	ld.param.u64 	%rd100, [_Z13backward_passPfS_S_PiS_S_S_S_S_S_iiii_param_9];
	cvta.to.global.u64 	%rd97, %rd100;
	mul.wide.s32 	%rd98, %r1, 4;
	add.s64 	%rd99, %rd97, %rd98;
	ld.shared.f32 	%f200, [%r3];
	atom.global.add.f32 	%f201, [%rd99], %f200;
$L__BB4_35:
	ret;

}
	// .globl	_Z14update_weightsPfS_S_S_ifi
.visible .entry _Z14update_weightsPfS_S_S_ifi(
	.param .u64 .ptr .align 1 _Z14update_weightsPfS_S_S_ifi_param_0,
	.param .u64 .ptr .align 1 _Z14update_weightsPfS_S_S_ifi_param_1,
	.param .u64 .ptr .align 1 _Z14update_weightsPfS_S_S_ifi_param_2,
	.param .u64 .ptr .align 1 _Z14update_weightsPfS_S_S_ifi_param_3,
	.param .u32 _Z14update_weightsPfS_S_S_ifi_param_4,
	.param .f32 _Z14update_weightsPfS_S_S_ifi_param_5,
	.param .u32 _Z14update_weightsPfS_S_S_ifi_param_6
)
{
	.reg .pred 	%p<3>;
	.reg .b32 	%r<13>;
	.reg .b32 	%f<14>;
	.reg .b64 	%rd<15>;

	ld.param.u64 	%rd1, [_Z14update_weightsPfS_S_S_ifi_param_0];
	ld.param.u64 	%rd2, [_Z14update_weightsPfS_S_S_ifi_param_1];
	ld.param.u64 	%rd3, [_Z14update_weightsPfS_S_S_ifi_param_2];
	ld.param.u64 	%rd4, [_Z14update_weightsPfS_S_S_ifi_param_3];
	ld.param.u32 	%r2, [_Z14update_weightsPfS_S_S_ifi_param_4];
	ld.param.f32 	%f1, [_Z14update_weightsPfS_S_S_ifi_param_5];
	ld.param.u32 	%r3, [_Z14update_weightsPfS_S_S_ifi_param_6];
	mov.u32 	%r4, %ctaid.x;
	mov.u32 	%r5, %ntid.x;
	mov.u32 	%r6, %tid.x;
	mad.lo.s32 	%r1, %r4, %r5, %r6;
	setp.ge.s32 	%p1, %r1, %r2;
	@%p1 bra 	$L__BB5_2;
	cvta.to.global.u64 	%rd5, %rd2;
	cvta.to.global.u64 	%rd6, %rd1;
	mul.wide.s32 	%rd7, %r1, 4;
	add.s64 	%rd8, %rd5, %rd7;
	ld.global.f32 	%f2, [%rd8];
	mul.f32 	%f3, %f1, %f2;
	cvt.rn.f32.s32 	%f4, %r3;
	div.rn.f32 	%f5, %f3, %f4;
	add.s64 	%rd9, %rd6, %rd7;
	ld.global.f32 	%f6, [%rd9];
	sub.f32 	%f7, %f6, %f5;
	st.global.f32 	[%rd9], %f7;
	mov.b32 	%r7, 0;
	st.global.u32 	[%rd8], %r7;
$L__BB5_2:
	mul.hi.s32 	%r8, %r2, 1717986919;
	shr.u32 	%r9, %r8, 31;
	shr.s32 	%r10, %r8, 2;
	add.s32 	%r11, %r10, %r9;
	setp.ge.s32 	%p2, %r1, %r11;
	@%p2 bra 	$L__BB5_4;
	cvta.to.global.u64 	%rd10, %rd4;
	mul.wide.s32 	%rd11, %r1, 4;
	add.s64 	%rd12, %rd10, %rd11;
	ld.global.f32 	%f8, [%rd12];
	mul.f32 	%f9, %f1, %f8;
	cvt.rn.f32.s32 	%f10, %r3;
	div.rn.f32 	%f11, %f9, %f10;
	cvta.to.global.u64 	%rd13, %rd3;
	add.s64 	%rd14, %rd13, %rd11;
	ld.global.f32 	%f12, [%rd14];
	sub.f32 	%f13, %f12, %f11;
	st.global.f32 	[%rd14], %f13;
	mov.b32 	%r12, 0;
	st.global.u32 	[%rd12], %r12;
$L__BB5_4:
	ret;

}


// ===== COMPILED SASS (sm_100) =====

	.target	sm_100

	.elftype	@"ET_EXEC"


//--------------------- .note.nv.tkinfo           --------------------------
	.section	.note.nv.tkinfo,"",@"SHT_NOTE"
	.sectionflags	@"SHF_NOTE_NV_TKINFO"
	.tkinfo
        /*0018*/ 	.word	0x00000002
        /*0030*/ 	.string	""
        /*0030*/ 	.string	"ptxas"
        /*0030*/ 	.string	"Cuda compilation tools, release 13.0, V13.0.88"
        /*0030*/ 	.string	"Build cuda_13.0.r13.0/compiler.36424714_0"
        /*0030*/ 	.string	"-arch sm_100 -m 64 "



//--------------------- .note.nv.cuinfo           --------------------------
	.section	.note.nv.cuinfo,"",@"SHT_NOTE"
	.sectionflags	@"SHF_NOTE_NV_CUINFO"
        /*0018*/ 	.short	0x0002
        /*001a*/ 	.short	0x0064
        /*001c*/ 	.short	0x0082
	.zero		2


//--------------------- .nv.info                  --------------------------
	.section	.nv.info,"",@"SHT_CUDA_INFO"
	.align	4


	//----- nvinfo : EIATTR_REGCOUNT
	.align		4
        /*0000*/ 	.byte	0x04, 0x2f
        /*0002*/ 	.short	(.L_10 - .L_9)
	.align		4
.L_9:
        /*0004*/ 	.word	index@(_Z18initialize_weightsPfify)
        /*0008*/ 	.word	0x0000001f


	//----- nvinfo : EIATTR_FRAME_SIZE
	.align		4
.L_10:
        /*000c*/ 	.byte	0x04, 0x11
        /*000e*/ 	.short	(.L_12 - .L_11)
	.align		4
.L_11:
        /*0010*/ 	.word	index@(_Z18initialize_weightsPfify)
        /*0014*/ 	.word	0x00000030


	//----- nvinfo : EIATTR_REGCOUNT
	.align		4
.L_12:
        /*0018*/ 	.byte	0x04, 0x2f
        /*001a*/ 	.short	(.L_14 - .L_13)
	.align		4
.L_13:
        /*001c*/ 	.word	index@(_Z15initialize_biasPfi)
        /*0020*/ 	.word	0x00000008


	//----- nvinfo : EIATTR_FRAME_SIZE
	.align		4
.L_14:
        /*0024*/ 	.byte	0x04, 0x11
        /*0026*/ 	.short	(.L_16 - .L_15)
	.align		4
.L_15:
        /*0028*/ 	.word	index@(_Z15initialize_biasPfi)
        /*002c*/ 	.word	0x00000000


	//----- nvinfo : EIATTR_REGCOUNT
	.align		4
.L_16:
        /*0030*/ 	.byte	0x04, 0x2f
        /*0032*/ 	.short	(.L_18 - .L_17)
	.align		4
.L_17:
        /*0034*/ 	.word	index@(_Z12forward_passPfS_S_S_S_S_S_iiii)
        /*0038*/ 	.word	0x00000020


	//----- nvinfo : EIATTR_FRAME_SIZE
	.align		4
.L_18:
        /*003c*/ 	.byte	0x04, 0x11
        /*003e*/ 	.short	(.L_20 - .L_19)
	.align		4
.L_19:
        /*0040*/ 	.word	index@(_Z12forward_passPfS_S_S_S_S_S_iiii)
        /*0044*/ 	.word	0x00000000


	//----- nvinfo : EIATTR_REGCOUNT
	.align		4
.L_20:
        /*0048*/ 	.byte	0x04, 0x2f
        /*004a*/ 	.short	(.L_22 - .L_21)
	.align		4
.L_21:
        /*004c*/ 	.word	index@(_Z7softmaxPfii)
        /*0050*/ 	.word	0x0000001f


	//----- nvinfo : EIATTR_FRAME_SIZE
	.align		4
.L_22:
        /*0054*/ 	.byte	0x04, 0x11
        /*0056*/ 	.short	(.L_24 - .L_23)
	.align		4
.L_23:
        /*0058*/ 	.word	index@($__internal_1_$__cuda_sm3x_div_rn_noftz_f32_slowpath)
        /*005c*/ 	.word	0x00000000


	//----- nvinfo : EIATTR_FRAME_SIZE
	.align		4
.L_24:
        /*0060*/ 	.byte	0x04, 0x11
        /*0062*/ 	.short	(.L_26 - .L_25)
	.align		4
.L_25:
        /*0064*/ 	.word	index@(_Z7softmaxPfii)
        /*0068*/ 	.word	0x00000000


	//----- nvinfo : EIATTR_REGCOUNT
	.align		4
.L_26:
        /*006c*/ 	.byte	0x04, 0x2f
        /*006e*/ 	.short	(.L_28 - .L_27)
	.align		4
.L_27:
        /*0070*/ 	.word	index@(_Z13backward_passPfS_S_PiS_S_S_S_S_S_iiii)
        /*0074*/ 	.word	0x00000020


	//----- nvinfo : EIATTR_FRAME_SIZE
	.align		4
.L_28:
        /*0078*/ 	.byte	0x04, 0x11
        /*007a*/ 	.short	(.L_30 - .L_29)
	.align		4
.L_29:
        /*007c*/ 	.word	index@(_Z13backward_passPfS_S_PiS_S_S_S_S_S_iiii)
        /*0080*/ 	.word	0x00000000


	//----- nvinfo : EIATTR_REGCOUNT
	.align		4
.L_30:
        /*0084*/ 	.byte	0x04, 0x2f
        /*0086*/ 	.short	(.L_32 - .L_31)
	.align		4
.L_31:
        /*0088*/ 	.word	index@(_Z14update_weightsPfS_S_S_ifi)
        /*008c*/ 	.word	0x00000011


	//----- nvinfo : EIATTR_FRAME_SIZE
	.align		4
.L_32:
        /*0090*/ 	.byte	0x04, 0x11
        /*0092*/ 	.short	(.L_34 - .L_33)
	.align		4
.L_33:
        /*0094*/ 	.word	index@($__internal_0_$__cuda_sm3x_div_rn_noftz_f32_slowpath)
        /*0098*/ 	.word	0x00000000


	//----- nvinfo : EIATTR_FRAME_SIZE
	.align		4
.L_34:
        /*009c*/ 	.byte	0x04, 0x11
        /*009e*/ 	.short	(.L_36 - .L_35)
	.align		4
.L_35:
        /*00a0*/ 	.word	index@(_Z14update_weightsPfS_S_S_ifi)
        /*00a4*/ 	.word	0x00000000


	//----- nvinfo : EIATTR_MIN_STACK_SIZE
	.align		4
.L_36:
        /*00a8*/ 	.byte	0x04, 0x12
        /*00aa*/ 	.short	(.L_38 - .L_37)
	.align		4
.L_37:
        /*00ac*/ 	.word	index@(_Z14update_weightsPfS_S_S_ifi)
        /*00b0*/ 	.word	0x00000000


	//----- nvinfo : EIATTR_MIN_STACK_SIZE
	.align		4
.L_38:
        /*00b4*/ 	.byte	0x04, 0x12
        /*00b6*/ 	.short	(.L_40 - .L_39)
	.align		4
.L_39:
        /*00b8*/ 	.word	index@(_Z13backward_passPfS_S_PiS_S_S_S_S_S_iiii)
        /*00bc*/ 	.word	0x00000000


	//----- nvinfo : EIATTR_MIN_STACK_SIZE
	.align		4
.L_40:
        /*00c0*/ 	.byte	0x04, 0x12
        /*00c2*/ 	.short	(.L_42 - .L_41)
	.align		4
.L_41:
        /*00c4*/ 	.word	index@(_Z7softmaxPfii)
        /*00c8*/ 	.word	0x00000000


	//----- nvinfo : EIATTR_MIN_STACK_SIZE
	.align		4
.L_42:
        /*00cc*/ 	.byte	0x04, 0x12
        /*00ce*/ 	.short	(.L_44 - .L_43)
	.align		4
.L_43:
        /*00d0*/ 	.word	index@(_Z12forward_passPfS_S_S_S_S_S_iiii)
        /*00d4*/ 	.word	0x00000000


	//----- nvinfo : EIATTR_MIN_STACK_SIZE
	.align		4
.L_44:
        /*00d8*/ 	.byte	0x04, 0x12
        /*00da*/ 	.short	(.L_46 - .L_45)
	.align		4
.L_45:
        /*00dc*/ 	.word	index@(_Z15initialize_biasPfi)
        /*00e0*/ 	.word	0x00000000


	//----- nvinfo : EIATTR_MIN_STACK_SIZE
	.align		4
.L_46:
        /*00e4*/ 	.byte	0x04, 0x12
        /*00e6*/ 	.short	(.L_48 - .L_47)
	.align		4
.L_47:
        /*00e8*/ 	.word	index@(_Z18initialize_weightsPfify)
        /*00ec*/ 	.word	0x00000030
.L_48:


//--------------------- .nv.compat                --------------------------
	.section	.nv.compat,"",@"SHT_CUDA_COMPAT_INFO"
	.align	4
        /*0000*/ 	.byte	0x02, 0x09, 0x00, 0x00, 0x02, 0x02, 0x01, 0x00, 0x02, 0x05, 0x05, 0x00, 0x03, 0x07, 0x01, 0x01
        /*0010*/ 	.byte	0x02, 0x03, 0x00, 0x00, 0x02, 0x06, 0x01, 0x00, 0x04, 0x0b, 0x08, 0x00, 0x01, 0x00, 0x00, 0x00
        /*0020*/ 	.byte	0x00, 0x00, 0x00, 0x00


//--------------------- .nv.info._Z14update_weightsPfS_S_S_ifi --------------------------
	.section	.nv.info._Z14update_weightsPfS_S_S_ifi,"",@"SHT_CUDA_INFO"
	.sectionflags	@""
	.align	4


	//----- nvinfo : EIATTR_CUDA_API_VERSION
	.align		4
        /*0000*/ 	.byte	0x04, 0x37
        /*0002*/ 	.short	(.L_50 - .L_49)
.L_49:
        /*0004*/ 	.word	0x00000082


	//----- nvinfo : EIATTR_KPARAM_INFO
	.align		4
.L_50:
        /*0008*/ 	.byte	0x04, 0x17
        /*000a*/ 	.short	(.L_52 - .L_51)
.L_51:
        /*000c*/ 	.word	0x00000000
        /*0010*/ 	.short	0x0006
        /*0012*/ 	.short	0x0028
        /*0014*/ 	.byte	0x00, 0xf0, 0x11, 0x00


	//----- nvinfo : EIATTR_KPARAM_INFO
	.align		4
.L_52:
        /*0018*/ 	.byte	0x04, 0x17
        /*001a*/ 	.short	(.L_54 - .L_53)
.L_53:
        /*001c*/ 	.word	0x00000000
        /*0020*/ 	.short	0x0005
        /*0022*/ 	.short	0x0024
        /*0024*/ 	.byte	0x00, 0xf0, 0x11, 0x00


	//----- nvinfo : EIATTR_KPARAM_INFO
	.align		4
.L_54:
        /*0028*/ 	.byte	0x04, 0x17
        /*002a*/ 	.short	(.L_56 - .L_55)
.L_55:
        /*002c*/ 	.word	0x00000000
        /*0030*/ 	.short	0x0004
        /*0032*/ 	.short	0x0020
        /*0034*/ 	.byte	0x00, 0xf0, 0x11, 0x00


	//----- nvinfo : EIATTR_KPARAM_INFO
	.align		4
.L_56:
        /*0038*/ 	.byte	0x04, 0x17
        /*003a*/ 	.short	(.L_58 - .L_57)
.L_57:
        /*003c*/ 	.word	0x00000000
        /*0040*/ 	.short	0x0003
        /*0042*/ 	.short	0x0018
        /*0044*/ 	.byte	0x00, 0xf5, 0x21, 0x00


	//----- nvinfo : EIATTR_KPARAM_INFO
	.align		4
.L_58:
        /*0048*/ 	.byte	0x04, 0x17
        /*004a*/ 	.short	(.L_60 - .L_59)
.L_59:
        /*004c*/ 	.word	0x00000000
        /*0050*/ 	.short	0x0002
        /*0052*/ 	.short	0x0010
        /*0054*/ 	.byte	0x00, 0xf5, 0x21, 0x00


	//----- nvinfo : EIATTR_KPARAM_INFO
	.align		4
.L_60:
        /*0058*/ 	.byte	0x04, 0x17
        /*005a*/ 	.short	(.L_62 - .L_61)
.L_61:
        /*005c*/ 	.word	0x00000000
        /*0060*/ 	.short	0x0001
        /*0062*/ 	.short	0x0008
        /*0064*/ 	.byte	0x00, 0xf5, 0x21, 0x00


	//----- nvinfo : EIATTR_KPARAM_INFO
	.align		4
.L_62:
        /*0068*/ 	.byte	0x04, 0x17
        /*006a*/ 	.short	(.L_64 - .L_63)
.L_63:
        /*006c*/ 	.word	0x00000000
        /*0070*/ 	.short	0x0000
        /*0072*/ 	.short	0x0000
        /*0074*/ 	.byte	0x00, 0xf5, 0x21, 0x00


	//----- nvinfo : EIATTR_SPARSE_MMA_MASK
	.align		4
.L_64:
        /*0078*/ 	.byte	0x03, 0x50
        /*007a*/ 	.short	0x0000


	//----- nvinfo : EIATTR_MAXREG_COUNT
	.align		4
        /*007c*/ 	.byte	0x03, 0x1b
        /*007e*/ 	.short	0x00ff


	//----- nvinfo : EIATTR_MERCURY_ISA_VERSION
	.align		4
        /*0080*/ 	.byte	0x03, 0x5f
        /*0082*/ 	.short	0x0101


	//----- nvinfo : EIATTR_VRC_CTA_INIT_COUNT
	.align		4
        /*0084*/ 	.byte	0x02, 0x4a
	.zero		1
	.zero		1


	//----- nvinfo : EIATTR_EXIT_INSTR_OFFSETS
	.align		4
        /*0088*/ 	.byte	0x04, 0x1c
        /*008a*/ 	.short	(.L_66 - .L_65)


	//   ....[0]....
.L_65:
        /*008c*/ 	.word	0x000002a0


	//   ....[1]....
        /*0090*/ 	.word	0x00000460


	//----- nvinfo : EIATTR_CRS_STACK_SIZE
	.align		4
.L_66:
        /*0094*/ 	.byte	0x04, 0x1e
        /*0096*/ 	.short	(.L_68 - .L_67)
.L_67:
        /*0098*/ 	.word	0x00000000


	//----- nvinfo : EIATTR_CBANK_PARAM_SIZE
	.align		4
.L_68:
        /*009c*/ 	.byte	0x03, 0x19
        /*009e*/ 	.short	0x002c


	//----- nvinfo : EIATTR_PARAM_CBANK
	.align		4
        /*00a0*/ 	.byte	0x04, 0x0a
        /*00a2*/ 	.short	(.L_70 - .L_69)
	.align		4
.L_69:
        /*00a4*/ 	.word	index@(.nv.constant0._Z14update_weightsPfS_S_S_ifi)
        /*00a8*/ 	.short	0x0380
        /*00aa*/ 	.short	0x002c


	//----- nvinfo : EIATTR_SW_WAR
	.align		4
.L_70:
        /*00ac*/ 	.byte	0x04, 0x36
        /*00ae*/ 	.short	(.L_72 - .L_71)
.L_71:
        /*00b0*/ 	.word	0x00000008
.L_72:


//--------------------- .nv.info._Z13backward_passPfS_S_PiS_S_S_S_S_S_iiii --------------------------
	.section	.nv.info._Z13backward_passPfS_S_PiS_S_S_S_S_S_iiii,"",@"SHT_CUDA_INFO"
	.sectionflags	@""
	.align	4


	//----- nvinfo : EIATTR_CUDA_API_VERSION
	.align		4
        /*0000*/ 	.byte	0x04, 0x37
        /*0002*/ 	.short	(.L_74 - .L_73)
.L_73:
        /*0004*/ 	.word	0x00000082


	//----- nvinfo : EIATTR_KPARAM_INFO
	.align		4
.L_74:
        /*0008*/ 	.byte	0x04, 0x17
        /*000a*/ 	.short	(.L_76 - .L_75)
.L_75:
        /*000c*/ 	.word	0x00000000
        /*0010*/ 	.short	0x000d
        /*0012*/ 	.short	0x005c
        /*0014*/ 	.byte	0x00, 0xf0, 0x11, 0x00


	//----- nvinfo : EIATTR_KPARAM_INFO
	.align		4
.L_76:
        /*0018*/ 	.byte	0x04, 0x17
        /*001a*/ 	.short	(.L_78 - .L_77)
.L_77:
        /*001c*/ 	.word	0x00000000
        /*0020*/ 	.short	0x000c
        /*0022*/ 	.short	0x0058
        /*0024*/ 	.byte	0x00, 0xf0, 0x11, 0x00


	//----- nvinfo : EIATTR_KPARAM_INFO
	.align		4
.L_78:
        /*0028*/ 	.byte	0x04, 0x17
        /*002a*/ 	.short	(.L_80 - .L_79)
.L_79:
        /*002c*/ 	.word	0x00000000
        /*0030*/ 	.short	0x000b
        /*0032*/ 	.short	0x0054
        /*0034*/ 	.byte	0x00, 0xf0, 0x11, 0x00


	//----- nvinfo : EIATTR_KPARAM_INFO
	.align		4
.L_80:
        /*0038*/ 	.byte	0x04, 0x17
        /*003a*/ 	.short	(.L_82 - .L_81)
.L_81:
        /*003c*/ 	.word	0x00000000
        /*0040*/ 	.short	0x000a
        /*0042*/ 	.short	0x0050
        /*0044*/ 	.byte	0x00, 0xf0, 0x11, 0x00


	//----- nvinfo : EIATTR_KPARAM_INFO
	.align		4
.L_82:
        /*0048*/ 	.byte	0x04, 0x17
        /*004a*/ 	.short	(.L_84 - .L_83)
.L_83:
        /*004c*/ 	.word	0x00000000
        /*0050*/ 	.short	0x0009
        /*0052*/ 	.short	0x0048
        /*0054*/ 	.byte	0x00, 0xf5, 0x21, 0x00


	//----- nvinfo : EIATTR_KPARAM_INFO
	.align		4
.L_84:
        /*0058*/ 	.byte	0x04, 0x17
        /*005a*/ 	.short	(.L_86 - .L_85)
.L_85:
        /*005c*/ 	.word	0x00000000
        /*0060*/ 	.short	0x0008
        /*0062*/ 	.short	0x0040
        /*0064*/ 	.byte	0x00, 0xf5, 0x21, 0x00


	//----- nvinfo : EIATTR_KPARAM_INFO
	.align		4
.L_86:
        /*0068*/ 	.byte	0x04, 0x17
        /*006a*/ 	.short	(.L_88 - .L_87)
.L_87:
        /*006c*/ 	.word	0x00000000
        /*0070*/ 	.short	0x0007
        /*0072*/ 	.short	0x0038
        /*0074*/ 	.byte	0x00, 0xf5, 0x21, 0x00


	//----- nvinfo : EIATTR_KPARAM_INFO
	.align		4
.L_88:
        /*0078*/ 	.byte	0x04, 0x17
        /*007a*/ 	.short	(.L_90 - .L_89)
.L_89:
        /*007c*/ 	.word	0x00000000
        /*0080*/ 	.short	0x0006
        /*0082*/ 	.short	0x0030
        /*0084*/ 	.byte	0x00, 0xf5, 0x21, 0x00


	//----- nvinfo : EIATTR_KPARAM_INFO
	.align		4
.L_90:
        /*0088*/ 	.byte	0x04, 0x17
        /*008a*/ 	.short	(.L_92 - .L_91)
.L_91:
        /*008c*/ 	.word	0x00000000
        /*0090*/ 	.short	0x0005
        /*0092*/ 	.short	0x0028
        /*0094*/ 	.byte	0x00, 0xf5, 0x21, 0x00


	//----- nvinfo : EIATTR_KPARAM_INFO
	.align		4
.L_92:
        /*0098*/ 	.byte	0x04, 0x17
        /*009a*/ 	.short	(.L_94 - .L_93)
.L_93:
        /*009c*/ 	.word	0x00000000
        /*00a0*/ 	.short	0x0004
        /*00a2*/ 	.short	0x0020
        /*00a4*/ 	.byte	0x00, 0xf5, 0x21, 0x00


	//----- nvinfo : EIATTR_KPARAM_INFO
	.align		4
.L_94:
        /*00a8*/ 	.byte	0x04, 0x17
        /*00aa*/ 	.short	(.L_96 - .L_95)
.L_95:
        /*00ac*/ 	.word	0x00000000
        /*00b0*/ 	.short	0x0003
        /*00b2*/ 	.short	0x0018
        /*00b4*/ 	.byte	0x00, 0xf5, 0x21, 0x00


	//----- nvinfo : EIATTR_KPARAM_INFO
	.align		4
.L_96:
        /*00b8*/ 	.byte	0x04, 0x17
        /*00ba*/ 	.short	(.L_98 - .L_97)
.L_97:
        /*00bc*/ 	.word	0x00000000
        /*00c0*/ 	.short	0x0002
        /*00c2*/ 	.short	0x0010
        /*00c4*/ 	.byte	0x00, 0xf5, 0x21, 0x00


	//----- nvinfo : EIATTR_KPARAM_INFO
	.align		4
.L_98:
        /*00c8*/ 	.byte	0x04, 0x17
        /*00ca*/ 	.short	(.L_100 - .L_99)
.L_99:
        /*00cc*/ 	.word	0x00000000
        /*00d0*/ 	.short	0x0001
        /*00d2*/ 	.short	0x0008
        /*00d4*/ 	.byte	0x00, 0xf5, 0x21, 0x00


	//----- nvinfo : EIATTR_KPARAM_INFO
	.align		4
.L_100:
        /*00d8*/ 	.byte	0x04, 0x17
        /*00da*/ 	.short	(.L_102 - .L_101)
.L_101:
        /*00dc*/ 	.word	0x00000000
        /*00e0*/ 	.short	0x0000
        /*00e2*/ 	.short	0x0000
        /*00e4*/ 	.byte	0x00, 0xf5, 0x21, 0x00


	//----- nvinfo : EIATTR_SPARSE_MMA_MASK
	.align		4
.L_102:
        /*00e8*/ 	.byte	0x03, 0x50
        /*00ea*/ 	.short	0x0000


	//----- nvinfo : EIATTR_MAXREG_COUNT
	.align		4
        /*00ec*/ 	.byte	0x03, 0x1b
        /*00ee*/ 	.short	0x00ff


	//----- nvinfo : EIATTR_NUM_BARRIERS
	.align		4
        /*00f0*/ 	.byte	0x02, 0x4c
        /*00f2*/ 	.byte	0x01
	.zero		1


	//----- nvinfo : EIATTR_MERCURY_ISA_VERSION
	.align		4
        /*00f4*/ 	.byte	0x03, 0x5f
        /*00f6*/ 	.short	0x0101


	//----- nvinfo : EIATTR_VRC_CTA_INIT_COUNT
	.align		4
        /*00f8*/ 	.byte	0x02, 0x4a
	.zero		1
	.zero		1


	//----- nvinfo : EIATTR_EXIT_INSTR_OFFSETS
	.align		4
        /*00fc*/ 	.byte	0x04, 0x1c
        /*00fe*/ 	.short	(.L_104 - .L_103)


	//   ....[0]....
.L_103:
        /*0100*/ 	.word	0x00001870


	//   ....[1]....
        /*0104*/ 	.word	0x000018c0


	//----- nvinfo : EIATTR_CRS_STACK_SIZE
	.align		4
.L_104:
        /*0108*/ 	.byte	0x04, 0x1e
        /*010a*/ 	.short	(.L_106 - .L_105)
.L_105:
        /*010c*/ 	.word	0x00000000


	//----- nvinfo : EIATTR_CBANK_PARAM_SIZE
	.align		4
.L_106:
        /*0110*/ 	.byte	0x03, 0x19
        /*0112*/ 	.short	0x0060


	//----- nvinfo : EIATTR_PARAM_CBANK
	.align		4
        /*0114*/ 	.byte	0x04, 0x0a
        /*0116*/ 	.short	(.L_108 - .L_107)
	.align		4
.L_107:
        /*0118*/ 	.word	index@(.nv.constant0._Z13backward_passPfS_S_PiS_S_S_S_S_S_iiii)
        /*011c*/ 	.short	0x0380
        /*011e*/ 	.short	0x0060


	//----- nvinfo : EIATTR_SW_WAR
	.align		4
.L_108:
        /*0120*/ 	.byte	0x04, 0x36
        /*0122*/ 	.short	(.L_110 - .L_109)
.L_109:
        /*0124*/ 	.word	0x00000008
.L_110:


//--------------------- .nv.info._Z7softmaxPfii   --------------------------
	.section	.nv.info._Z7softmaxPfii,"",@"SHT_CUDA_INFO"
	.sectionflags	@""
	.align	4


	//----- nvinfo : EIATTR_CUDA_API_VERSION
	.align		4
        /*0000*/ 	.byte	0x04, 0x37
        /*0002*/ 	.short	(.L_112 - .L_111)
.L_111:
        /*0004*/ 	.word	0x00000082


	//----- nvinfo : EIATTR_KPARAM_INFO
	.align		4
.L_112:
        /*0008*/ 	.byte	0x04, 0x17
        /*000a*/ 	.short	(.L_114 - .L_113)
.L_113:
        /*000c*/ 	.word	0x00000000
        /*0010*/ 	.short	0x0002
        /*0012*/ 	.short	0x000c
        /*0014*/ 	.byte	0x00, 0xf0, 0x11, 0x00


	//----- nvinfo : EIATTR_KPARAM_INFO
	.align		4
.L_114:
        /*0018*/ 	.byte	0x04, 0x17
        /*001a*/ 	.short	(.L_116 - .L_115)
.L_115:
        /*001c*/ 	.word	0x00000000
        /*0020*/ 	.short	0x0001
        /*0022*/ 	.short	0x0008
        /*0024*/ 	.byte	0x00, 0xf0, 0x11, 0x00


	//----- nvinfo : EIATTR_KPARAM_INFO
	.align		4
.L_116:
        /*0028*/ 	.byte	0x04, 0x17
        /*002a*/ 	.short	(.L_118 - .L_117)
.L_117:
        /*002c*/ 	.word	0x00000000
        /*0030*/ 	.short	0x0000
        /*0032*/ 	.short	0x0000
        /*0034*/ 	.byte	0x00, 0xf5, 0x21, 0x00


	//----- nvinfo : EIATTR_SPARSE_MMA_MASK
	.align		4
.L_118:
        /*0038*/ 	.byte	0x03, 0x50
        /*003a*/ 	.short	0x0000


	//----- nvinfo : EIATTR_MAXREG_COUNT
	.align		4
        /*003c*/ 	.byte	0x03, 0x1b
        /*003e*/ 	.short	0x00ff


	//----- nvinfo : EIATTR_MERCURY_ISA_VERSION
	.align		4
        /*0040*/ 	.byte	0x03, 0x5f
        /*0042*/ 	.short	0x0101


	//----- nvinfo : EIATTR_VRC_CTA_INIT_COUNT
	.align		4
        /*0044*/ 	.byte	0x02, 0x4a
	.zero		1
	.zero		1


	//----- nvinfo : EIATTR_EXIT_INSTR_OFFSETS
	.align		4
        /*0048*/ 	.byte	0x04, 0x1c
        /*004a*/ 	.short	(.L_120 - .L_119)


	//   ....[0]....
.L_119:
        /*004c*/ 	.word	0x00000040


	//   ....[1]....
        /*0050*/ 	.word	0x000016e0


	//   ....[2]....
        /*0054*/ 	.word	0x00002580


	//   ....[3]....
        /*0058*/ 	.word	0x00002d30


	//   ....[4]....
        /*005c*/ 	.word	0x00003180


	//   ....[5]....
        /*0060*/ 	.word	0x00003300


	//----- nvinfo : EIATTR_CRS_STACK_SIZE
	.align		4
.L_120:
        /*0064*/ 	.byte	0x04, 0x1e
        /*0066*/ 	.short	(.L_122 - .L_121)
.L_121:
        /*0068*/ 	.word	0x00000000


	//----- nvinfo : EIATTR_CBANK_PARAM_SIZE
	.align		4
.L_122:
        /*006c*/ 	.byte	0x03, 0x19
        /*006e*/ 	.short	0x0010


	//----- nvinfo : EIATTR_PARAM_CBANK
	.align		4
        /*0070*/ 	.byte	0x04, 0x0a
        /*0072*/ 	.short	(.L_124 - .L_123)
	.align		4
.L_123:
        /*0074*/ 	.word	index@(.nv.constant0._Z7softmaxPfii)
        /*0078*/ 	.short	0x0380
        /*007a*/ 	.short	0x0010


	//----- nvinfo : EIATTR_SW_WAR
	.align		4
.L_124:
        /*007c*/ 	.byte	0x04, 0x36
        /*007e*/ 	.short	(.L_126 - .L_125)
.L_125:
        /*0080*/ 	.word	0x00000008
.L_126:


//--------------------- .nv.info._Z12forward_passPfS_S_S_S_S_S_iiii --------------------------
	.section	.nv.info._Z12forward_passPfS_S_S_S_S_S_iiii,"",@"SHT_CUDA_INFO"
	.sectionflags	@""
	.align	4


	//----- nvinfo : EIATTR_CUDA_API_VERSION
	.align		4
        /*0000*/ 	.byte	0x04, 0x37
        /*0002*/ 	.short	(.L_128 - .L_127)
.L_127:
        /*0004*/ 	.word	0x00000082


	//----- nvinfo : EIATTR_KPARAM_INFO
	.align		4
.L_128:
        /*0008*/ 	.byte	0x04, 0x17
        /*000a*/ 	.short	(.L_130 - .L_129)
.L_129:
        /*000c*/ 	.word	0x00000000
        /*0010*/ 	.short	0x000a
        /*0012*/ 	.short	0x0044
        /*0014*/ 	.byte	0x00, 0xf0, 0x11, 0x00


	//----- nvinfo : EIATTR_KPARAM_INFO
	.align		4
.L_130:
        /*0018*/ 	.byte	0x04, 0x17
        /*001a*/ 	.short	(.L_132 - .L_131)
.L_131:
        /*001c*/ 	.word	0x00000000
        /*0020*/ 	.short	0x0009
        /*0022*/ 	.short	0x0040
        /*0024*/ 	.byte	0x00, 0xf0, 0x11, 0x00


	//----- nvinfo : EIATTR_KPARAM_INFO
	.align		4
.L_132:
        /*0028*/ 	.byte	0x04, 0x17
        /*002a*/ 	.short	(.L_134 - .L_133)
.L_133:
        /*002c*/ 	.word	0x00000000
        /*0030*/ 	.short	0x0008
        /*0032*/ 	.short	0x003c
        /*0034*/ 	.byte	0x00, 0xf0, 0x11, 0x00


	//----- nvinfo : EIATTR_KPARAM_INFO
	.align		4
.L_134:
        /*0038*/ 	.byte	0x04, 0x17
        /*003a*/ 	.short	(.L_136 - .L_135)
.L_135:
        /*003c*/ 	.word	0x00000000
        /*0040*/ 	.short	0x0007
        /*0042*/ 	.short	0x0038
        /*0044*/ 	.byte	0x00, 0xf0, 0x11, 0x00


	//----- nvinfo : EIATTR_KPARAM_INFO
	.align		4
.L_136:
        /*0048*/ 	.byte	0x04, 0x17
        /*004a*/ 	.short	(.L_138 - .L_137)
.L_137:
        /*004c*/ 	.word	0x00000000
        /*0050*/ 	.short	0x0006
        /*0052*/ 	.short	0x0030
        /*0054*/ 	.byte	0x00, 0xf5, 0x21, 0x00


	//----- nvinfo : EIATTR_KPARAM_INFO
	.align		4
.L_138:
        /*0058*/ 	.byte	0x04, 0x17
        /*005a*/ 	.short	(.L_140 - .L_139)
.L_139:
        /*005c*/ 	.word	0x00000000
        /*0060*/ 	.short	0x0005
        /*0062*/ 	.short	0x0028
        /*0064*/ 	.byte	0x00, 0xf5, 0x21, 0x00


	//----- nvinfo : EIATTR_KPARAM_INFO
	.align		4
.L_140:
        /*0068*/ 	.byte	0x04, 0x17
        /*006a*/ 	.short	(.L_142 - .L_141)
.L_141:
        /*006c*/ 	.word	0x00000000
        /*0070*/ 	.short	0x0004
        /*0072*/ 	.short	0x0020
        /*0074*/ 	.byte	0x00, 0xf5, 0x21, 0x00


	//----- nvinfo : EIATTR_KPARAM_INFO
	.align		4
.L_142:
        /*0078*/ 	.byte	0x04, 0x17
        /*007a*/ 	.short	(.L_144 - .L_143)
.L_143:
        /*007c*/ 	.word	0x00000000
        /*0080*/ 	.short	0x0003
        /*0082*/ 	.short	0x0018
        /*0084*/ 	.byte	0x00, 0xf5, 0x21, 0x00


	//----- nvinfo : EIATTR_KPARAM_INFO
	.align		4
.L_144:
        /*0088*/ 	.byte	0x04, 0x17
        /*008a*/ 	.short	(.L_146 - .L_145)
.L_145:
        /*008c*/ 	.word	0x00000000
        /*0090*/ 	.short	0x0002
        /*0092*/ 	.short	0x0010
        /*0094*/ 	.byte	0x00, 0xf5, 0x21, 0x00


	//----- nvinfo : EIATTR_KPARAM_INFO
	.align		4
.L_146:
        /*0098*/ 	.byte	0x04, 0x17
        /*009a*/ 	.short	(.L_148 - .L_147)
.L_147:
        /*009c*/ 	.word	0x00000000
        /*00a0*/ 	.short	0x0001
        /*00a2*/ 	.short	0x0008
        /*00a4*/ 	.byte	0x00, 0xf5, 0x21, 0x00


	//----- nvinfo : EIATTR_KPARAM_INFO
	.align		4
.L_148:
        /*00a8*/ 	.byte	0x04, 0x17
        /*00aa*/ 	.short	(.L_150 - .L_149)
.L_149:
        /*00ac*/ 	.word	0x00000000
        /*00b0*/ 	.short	0x0000
        /*00b2*/ 	.short	0x0000
        /*00b4*/ 	.byte	0x00, 0xf5, 0x21, 0x00


	//----- nvinfo : EIATTR_SPARSE_MMA_MASK
	.align		4
.L_150:
        /*00b8*/ 	.byte	0x03, 0x50
        /*00ba*/ 	.short	0x0000


	//----- nvinfo : EIATTR_MAXREG_COUNT
	.align		4
        /*00bc*/ 	.byte	0x03, 0x1b
        /*00be*/ 	.short	0x00ff


	//----- nvinfo : EIATTR_NUM_BARRIERS
	.align		4
        /*00c0*/ 	.byte	0x02, 0x4c
        /*00c2*/ 	.byte	0x01
	.zero		1


	//----- nvinfo : EIATTR_MERCURY_ISA_VERSION
	.align		4
        /*00c4*/ 	.byte	0x03, 0x5f
        /*00c6*/ 	.short	0x0101


	//----- nvinfo : EIATTR_VRC_CTA_INIT_COUNT
	.align		4
        /*00c8*/ 	.byte	0x02, 0x4a
	.zero		1
	.zero		1


	//----- nvinfo : EIATTR_EXIT_INSTR_OFFSETS
	.align		4
        /*00cc*/ 	.byte	0x04, 0x1c
        /*00ce*/ 	.short	(.L_152 - .L_151)


	//   ....[0]....
.L_151:
        /*00d0*/ 	.word	0x00000c20


	//   ....[1]....
        /*00d4*/ 	.word	0x00001750


	//----- nvinfo : EIATTR_CRS_STACK_SIZE
	.align		4
.L_152:
        /*00d8*/ 	.byte	0x04, 0x1e
        /*00da*/ 	.short	(.L_154 - .L_153)
.L_153:
        /*00dc*/ 	.word	0x00000000


	//----- nvinfo : EIATTR_CBANK_PARAM_SIZE
	.align		4
.L_154:
        /*00e0*/ 	.byte	0x03, 0x19
        /*00e2*/ 	.short	0x0048


	//----- nvinfo : EIATTR_PARAM_CBANK
	.align		4
        /*00e4*/ 	.byte	0x04, 0x0a
        /*00e6*/ 	.short	(.L_156 - .L_155)
	.align		4
.L_155:
        /*00e8*/ 	.word	index@(.nv.constant0._Z12forward_passPfS_S_S_S_S_S_iiii)
        /*00ec*/ 	.short	0x0380
        /*00ee*/ 	.short	0x0048


	//----- nvinfo : EIATTR_SW_WAR
	.align		4
.L_156:
        /*00f0*/ 	.byte	0x04, 0x36
        /*00f2*/ 	.short	(.L_158 - .L_157)
.L_157:
        /*00f4*/ 	.word	0x00000008
.L_158:


//--------------------- .nv.info._Z15initialize_biasPfi --------------------------
	.section	.nv.info._Z15initialize_biasPfi,"",@"SHT_CUDA_INFO"
	.sectionflags	@""
	.align	4


	//----- nvinfo : EIATTR_CUDA_API_VERSION
	.align		4
        /*0000*/ 	.byte	0x04, 0x37
        /*0002*/ 	.short	(.L_160 - .L_159)
.L_159:
        /*0004*/ 	.word	0x00000082


	//----- nvinfo : EIATTR_KPARAM_INFO
	.align		4
.L_160:
        /*0008*/ 	.byte	0x04, 0x17
        /*000a*/ 	.short	(.L_162 - .L_161)
.L_161:
        /*000c*/ 	.word	0x00000000
        /*0010*/ 	.short	0x0001
        /*0012*/ 	.short	0x0008
        /*0014*/ 	.byte	0x00, 0xf0, 0x11, 0x00


	//----- nvinfo : EIATTR_KPARAM_INFO
	.align		4
.L_162:
        /*0018*/ 	.byte	0x04, 0x17
        /*001a*/ 	.short	(.L_164 - .L_163)
.L_163:
        /*001c*/ 	.word	0x00000000
        /*0020*/ 	.short	0x0000
        /*0022*/ 	.short	0x0000
        /*0024*/ 	.byte	0x00, 0xf5, 0x21, 0x00


	//----- nvinfo : EIATTR_SPARSE_MMA_MASK
	.align		4
.L_164:
        /*0028*/ 	.byte	0x03, 0x50
        /*002a*/ 	.short	0x0000


	//----- nvinfo : EIATTR_MAXREG_COUNT
	.align		4
        /*002c*/ 	.byte	0x03, 0x1b
        /*002e*/ 	.short	0x00ff


	//----- nvinfo : EIATTR_MERCURY_ISA_VERSION
	.align		4
        /*0030*/ 	.byte	0x03, 0x5f
        /*0032*/ 	.short	0x0101


	//----- nvinfo : EIATTR_VRC_CTA_INIT_COUNT
	.align		4
        /*0034*/ 	.byte	0x02, 0x4a
	.zero		1
	.zero		1


	//----- nvinfo : EIATTR_EXIT_INSTR_OFFSETS
	.align		4
        /*0038*/ 	.byte	0x04, 0x1c
        /*003a*/ 	.short	(.L_166 - .L_165)


	//   ....[0]....
.L_165:
        /*003c*/ 	.word	0x00000070


	//   ....[1]....
        /*0040*/ 	.word	0x000000c0


	//----- nvinfo : EIATTR_CBANK_PARAM_SIZE
	.align		4
.L_166:
        /*0044*/ 	.byte	0x03, 0x19
        /*0046*/ 	.short	0x000c


	//----- nvinfo : EIATTR_PARAM_CBANK
	.align		4
        /*0048*/ 	.byte	0x04, 0x0a
        /*004a*/ 	.short	(.L_168 - .L_167)
	.align		4
.L_167:
        /*004c*/ 	.word	index@(.nv.constant0._Z15initialize_biasPfi)
        /*0050*/ 	.short	0x0380
        /*0052*/ 	.short	0x000c


	//----- nvinfo : EIATTR_SW_WAR
	.align		4
.L_168:
        /*0054*/ 	.byte	0x04, 0x36
        /*0056*/ 	.short	(.L_170 - .L_169)
.L_169:
        /*0058*/ 	.word	0x00000008
.L_170:


//--------------------- .nv.info._Z18initialize_weightsPfify --------------------------
	.section	.nv.info._Z18initialize_weightsPfify,"",@"SHT_CUDA_INFO"
	.sectionflags	@""
	.align	4


	//----- nvinfo : EIATTR_CUDA_API_VERSION
	.align		4
        /*0000*/ 	.byte	0x04, 0x37
        /*0002*/ 	.short	(.L_172 - .L_171)
.L_171:
        /*0004*/ 	.word	0x00000082


	//----- nvinfo : EIATTR_KPARAM_INFO
	.align		4
.L_172:
        /*0008*/ 	.byte	0x04, 0x17
        /*000a*/ 	.short	(.L_174 - .L_173)
.L_173:
        /*000c*/ 	.word	0x00000000
        /*0010*/ 	.short	0x0003
        /*0012*/ 	.short	0x0010
        /*0014*/ 	.byte	0x00, 0xf0, 0x21, 0x00


	//----- nvinfo : EIATTR_KPARAM_INFO
	.align		4
.L_174:
        /*0018*/ 	.byte	0x04, 0x17
        /*001a*/ 	.short	(.L_176 - .L_175)
.L_175:
        /*001c*/ 	.word	0x00000000
        /*0020*/ 	.short	0x0002
        /*0022*/ 	.short	0x000c
        /*0024*/ 	.byte	0x00, 0xf0, 0x11, 0x00


	//----- nvinfo : EIATTR_KPARAM_INFO
	.align		4
.L_176:
        /*0028*/ 	.byte	0x04, 0x17
        /*002a*/ 	.short	(.L_178 - .L_177)
.L_177:
        /*002c*/ 	.word	0x00000000
        /*0030*/ 	.short	0x0001
        /*0032*/ 	.short	0x0008
        /*0034*/ 	.byte	0x00, 0xf0, 0x11, 0x00


	//----- nvinfo : EIATTR_KPARAM_INFO
	.align		4
.L_178:
        /*0038*/ 	.byte	0x04, 0x17
        /*003a*/ 	.short	(.L_180 - .L_179)
.L_179:
        /*003c*/ 	.word	0x00000000
        /*0040*/ 	.short	0x0000
        /*0042*/ 	.short	0x0000
        /*0044*/ 	.byte	0x00, 0xf5, 0x21, 0x00


	//----- nvinfo : EIATTR_SPARSE_MMA_MASK
	.align		4
.L_180:
        /*0048*/ 	.byte	0x03, 0x50
        /*004a*/ 	.short	0x0000


	//----- nvinfo : EIATTR_MAXREG_COUNT
	.align		4
        /*004c*/ 	.byte	0x03, 0x1b
        /*004e*/ 	.short	0x00ff


	//----- nvinfo : EIATTR_MERCURY_ISA_VERSION
	.align		4
        /*0050*/ 	.byte	0x03, 0x5f
        /*0052*/ 	.short	0x0101


	//----- nvinfo : EIATTR_VRC_CTA_INIT_COUNT
	.align		4
        /*0054*/ 	.byte	0x02, 0x4a
	.zero		1
	.zero		1


	//----- nvinfo : EIATTR_EXIT_INSTR_OFFSETS
	.align		4
        /*0058*/ 	.byte	0x04, 0x1c
        /*005a*/ 	.short	(.L_182 - .L_181)


	//   ....[0]....
.L_181:
        /*005c*/ 	.word	0x00000080


	//   ....[1]....
        /*0060*/ 	.word	0x00002830


	//----- nvinfo : EIATTR_CRS_STACK_SIZE
	.align		4
.L_182:
        /*0064*/ 	.byte	0x04, 0x1e
        /*0066*/ 	.short	(.L_184 - .L_183)
.L_183:
        /*0068*/ 	.word	0x00000000


	//----- nvinfo : EIATTR_CBANK_PARAM_SIZE
	.align		4
.L_184:
        /*006c*/ 	.byte	0x03, 0x19
        /*006e*/ 	.short	0x0018


	//----- nvinfo : EIATTR_PARAM_CBANK
	.align		4
        /*0070*/ 	.byte	0x04, 0x0a
        /*0072*/ 	.short	(.L_186 - .L_185)
	.align		4
.L_185:
        /*0074*/ 	.word	index@(.nv.constant0._Z18initialize_weightsPfify)
        /*0078*/ 	.short	0x0380
        /*007a*/ 	.short	0x0018


	//----- nvinfo : EIATTR_SW_WAR
	.align		4
.L_186:
        /*007c*/ 	.byte	0x04, 0x36
        /*007e*/ 	.short	(.L_188 - .L_187)
.L_187:
        /*0080*/ 	.word	0x00000008
.L_188:


//--------------------- .nv.callgraph             --------------------------
	.section	.nv.callgraph,"",@"SHT_CUDA_CALLGRAPH"
	.align	4
	.sectionentsize	8
	.align		4
        /*0000*/ 	.word	0x00000000
	.align		4
        /*0004*/ 	.word	0xffffffff
	.align		4
        /*0008*/ 	.word	0x00000000
	.align		4
        /*000c*/ 	.word	0xfffffffe
	.align		4
        /*0010*/ 	.word	0x00000000
	.align		4
        /*0014*/ 	.word	0xfffffffd
	.align		4
        /*0018*/ 	.word	0x00000000
	.align		4
        /*001c*/ 	.word	0xfffffffc


//--------------------- .nv.constant4             --------------------------
	.section	.nv.constant4,"a",@progbits
	.align	8
	.align		8
.nv.constant4:
        /*0000*/ 	.dword	precalc_xorwow_matrix
	.align		8
        /*0008*/ 	.dword	precalc_xorwow_offset_matrix
	.align		8
        /*0010*/ 	.dword	mrg32k3aM1
	.align		8
        /*0018*/ 	.dword	mrg32k3aM2
	.align		8
        /*0020*/ 	.dword	mrg32k3aM1SubSeq
	.align		8
        /*0028*/ 	.dword	mrg32k3aM2SubSeq
	.align		8
        /*0030*/ 	.dword	mrg32k3aM1Seq
	.align		8
        /*0038*/ 	.dword	mrg32k3aM2Seq


//--------------------- .nv.constant3             --------------------------
	.section	.nv.constant3,"a",@progbits
	.align	8
.nv.constant3:
	.type		__cr_lgamma_table,@object
	.size		__cr_lgamma_table,(.L_8 - __cr_lgamma_table)
__cr_lgamma_table:
        /*0000*/ 	.byte	0x00, 0x00, 0x00, 0x00, 0x00, 0x00, 0x00, 0x00, 0x00, 0x00, 0x00, 0x00, 0x00, 0x00, 0x00, 0x00
        /*0010*/ 	.byte	0xef, 0x39, 0xfa, 0xfe, 0x42, 0x2e, 0xe6, 0x3f, 0x02, 0x20, 0x2a, 0xfa, 0x0b, 0xab, 0xfc, 0x3f
        /*0020*/ 	.byte	0xf9, 0x2c, 0x92, 0x7c, 0xa7, 0x6c, 0x09, 0x40, 0xc9, 0x79, 0x44, 0x3c, 0x64, 0x26, 0x13, 0x40
        /*0030*/ 	.byte	0xca, 0x01, 0xcf, 0x3a, 0x27, 0x51, 0x1a, 0x40, 0x30, 0xcc, 0x2d, 0xf3, 0xe1, 0x0c, 0x21, 0x40
        /*0040*/ 	.byte	0x0d, 0xb7, 0xfc, 0x82, 0x8e, 0x35, 0x25, 0x40
.L_8:


//--------------------- .text._Z14update_weightsPfS_S_S_ifi --------------------------
	.section	.text._Z14update_weightsPfS_S_S_ifi,"ax",@progbits
	.align	128
        .global         _Z14update_weightsPfS_S_S_ifi
        .type           _Z14update_weightsPfS_S_S_ifi,@function
        .size           _Z14update_weightsPfS_S_S_ifi,(.L_x_119 - _Z14update_weightsPfS_S_S_ifi)
        .other          _Z14update_weightsPfS_S_S_ifi,@"STO_CUDA_ENTRY STV_DEFAULT"
_Z14update_weightsPfS_S_S_ifi:
.text._Z14update_weightsPfS_S_S_ifi:
[----:B------:R-:W-:Y:S01]  /*0000*/  LDC R1, c[0x0][0x37c] ;  /* 0x0000df00ff017b82 */ /* 0x000fe20000000800 */
[----:B------:R-:W0:Y:S07]  /*0010*/  S2R R3, SR_TID.X ;  /* 0x0000000000037919 */ /* 0x000e2e0000002100 */
[----:B------:R-:W0:Y:S01]  /*0020*/  S2UR UR4, SR_CTAID.X ;  /* 0x00000000000479c3 */ /* 0x000e220000002500 */
[----:B------:R-:W1:Y:S01]  /*0030*/  LDCU UR5, c[0x0][0x3a0] ;  /* 0x00007400ff0577ac */ /* 0x000e620008000800 */
[----:B------:R-:W-:Y:S01]  /*0040*/  BSSY.RECONVERGENT B0, `(.L_x_0) ;  /* 0x0000020000007945 */ /* 0x000fe20003800200 */
[----:B------:R-:W2:Y:S05]  /*0050*/  LDCU.64 UR6, c[0x0][0x358] ;  /* 0x00006b00ff0677ac */ /* 0x000eaa0008000a00 */
[----:B------:R-:W0:Y:S02]  /*0060*/  LDC R2, c[0x0][0x360] ;  /* 0x0000d800ff027b82 */ /* 0x000e240000000800 */
[----:B0-----:R-:W-:-:S05]  /*0070*/  IMAD R2, R2, UR4, R3 ;  /* 0x0000000402027c24 */ /* 0x001fca000f8e0203 */
[----:B-1----:R-:W-:-:S13]  /*0080*/  ISETP.GE.AND P0, PT, R2, UR5, PT ;  /* 0x0000000502007c0c */ /* 0x002fda000bf06270 */
[----:B--2---:R-:W-:Y:S05]  /*0090*/  @P0 BRA `(.L_x_1) ;  /* 0x0000000000680947 */ /* 0x004fea0003800000 */
[----:B------:R-:W0:Y:S01]  /*00a0*/  LDC.64 R4, c[0x0][0x388] ;  /* 0x0000e200ff047b82 */ /* 0x000e220000000a00 */
[----:B------:R-:W1:Y:S01]  /*00b0*/  LDCU UR4, c[0x0][0x3a8] ;  /* 0x00007500ff0477ac */ /* 0x000e620008000800 */
[----:B0-----:R-:W-:-:S05]  /*00c0*/  IMAD.WIDE R4, R2, 0x4, R4 ;  /* 0x0000000402047825 */ /* 0x001fca00078e0204 */
[----:B------:R-:W2:Y:S01]  /*00d0*/  LDG.E R0, desc[UR6][R4.64] ;  /* 0x0000000604007981 */ /* 0x000ea2000c1e1900 */
[----:B-1----:R-:W-:Y:S01]  /*00e0*/  I2FP.F32.S32 R3, UR4 ;  /* 0x0000000400037c45 */ /* 0x002fe20008201400 */
[----:B------:R-:W2:Y:S01]  /*00f0*/  LDCU UR4, c[0x0][0x3a4] ;  /* 0x00007480ff0477ac */ /* 0x000ea20008000800 */
[----:B------:R-:W-:Y:S02]  /*0100*/  BSSY.RECONVERGENT B1, `(.L_x_2) ;  /* 0x000000d000017945 */ /* 0x000fe40003800200 */
[----:B------:R-:W0:Y:S02]  /*0110*/  MUFU.RCP R6, R3 ;  /* 0x0000000300067308 */ /* 0x000e240000001000 */
[----:B0-----:R-:W-:-:S04]  /*0120*/  FFMA R7, -R3, R6, 1 ;  /* 0x3f80000003077423 */ /* 0x001fc80000000106 */
[----:B------:R-:W-:Y:S01]  /*0130*/  FFMA R7, R6, R7, R6 ;  /* 0x0000000706077223 */ /* 0x000fe20000000006 */
[----:B--2---:R-:W-:-:S04]  /*0140*/  FMUL R0, R0, UR4 ;  /* 0x0000000400007c20 */ /* 0x004fc80008400000 */
[----:B------:R-:W0:Y:S01]  /*0150*/  FCHK P0, R0, R3 ;  /* 0x0000000300007302 */ /* 0x000e220000000000 */
[----:B------:R-:W-:-:S04]  /*0160*/  FFMA R6, R0, R7, RZ ;  /* 0x0000000700067223 */ /* 0x000fc800000000ff */
[----:B------:R-:W-:-:S04]  /*0170*/  FFMA R8, -R3, R6, R0 ;  /* 0x0000000603087223 */ /* 0x000fc80000000100 */
[----:B------:R-:W-:Y:S01]  /*0180*/  FFMA R8, R7, R8, R6 ;  /* 0x0000000807087223 */ /* 0x000fe20000000006 */
[----:B0-----:R-:W-:Y:S06]  /*0190*/  @!P0 BRA `(.L_x_3) ;  /* 0x00000000000c8947 */ /* 0x001fec0003800000 */
[----:B------:R-:W-:-:S07]  /*01a0*/  MOV R6, 0x1c0 ;  /* 0x000001c000067802 */ /* 0x000fce0000000f00 */
[----:B------:R-:W-:Y:S05]  /*01b0*/  CALL.REL.NOINC `($__internal_0_$__cuda_sm3x_div_rn_noftz_f32_slowpath) ;  /* 0x0000000000ac7944 */ /* 0x000fea0003c00000 */
[----:B------:R-:W-:-:S07]  /*01c0*/  IMAD.MOV.U32 R8, RZ, RZ, R0 ;  /* 0x000000ffff087224 */ /* 0x000fce00078e0000 */
.L_x_3:
[----:B------:R-:W-:Y:S05]  /*01d0*/  BSYNC.RECONVERGENT B1 ;  /* 0x0000000000017941 */ /* 0x000fea0003800200 */
.L_x_2:
[----:B------:R-:W0:Y:S02]  /*01e0*/  LDC.64 R6, c[0x0][0x380] ;  /* 0x0000e000ff067b82 */ /* 0x000e240000000a00 */
[----:B0-----:R-:W-:-:S05]  /*01f0*/  IMAD.WIDE R6, R2, 0x4, R6 ;  /* 0x0000000402067825 */ /* 0x001fca00078e0206 */
[----:B------:R-:W2:Y:S02]  /*0200*/  LDG.E R3, desc[UR6][R6.64] ;  /* 0x0000000606037981 */ /* 0x000ea4000c1e1900 */
[----:B--2---:R-:W-:-:S05]  /*0210*/  FADD R3, R3, -R8 ;  /* 0x8000000803037221 */ /* 0x004fca0000000000 */
[----:B------:R0:W-:Y:S04]  /*0220*/  STG.E desc[UR6][R6.64], R3 ;  /* 0x0000000306007986 */ /* 0x0001e8000c101906 */
[----:B------:R0:W-:Y:S02]  /*0230*/  STG.E desc[UR6][R4.64], RZ ;  /* 0x000000ff04007986 */ /* 0x0001e4000c101906 */
.L_x_1:
[----:B------:R-:W-:Y:S05]  /*0240*/  BSYNC.RECONVERGENT B0 ;  /* 0x0000000000007941 */ /* 0x000fea0003800200 */
.L_x_0:
[----:B------:R-:W1:Y:S02]  /*0250*/  LDCU UR4, c[0x0][0x3a0] ;  /* 0x00007400ff0477ac */ /* 0x000e640008000800 */
[----:B-1----:R-:W-:-:S04]  /*0260*/  UIMAD.WIDE UR4, UR4, 0x66666667, URZ ;  /* 0x66666667040478a5 */ /* 0x002fc8000f8e02ff */
[----:B------:R-:W-:-:S04]  /*0270*/  USHF.R.U32.HI UR4, URZ, 0x1f, UR5 ;  /* 0x0000001fff047899 */ /* 0x000fc80008011605 */
[----:B------:R-:W-:-:S06]  /*0280*/  ULEA.HI.SX32 UR4, UR5, UR4, 0x1e ;  /* 0x0000000405047291 */ /* 0x000fcc000f8ff2ff */
[----:B------:R-:W-:-:S13]  /*0290*/  ISETP.GE.AND P0, PT, R2, UR4, PT ;  /* 0x0000000402007c0c */ /* 0x000fda000bf06270 */
[----:B------:R-:W-:Y:S05]  /*02a0*/  @P0 EXIT ;  /* 0x000000000000094d */ /* 0x000fea0003800000 */
[----:B0-----:R-:W0:Y:S01]  /*02b0*/  LDC.64 R4, c[0x0][0x398] ;  /* 0x0000e600ff047b82 */ /* 0x001e220000000a00 */
[----:B------:R-:W1:Y:S01]  /*02c0*/  LDCU UR4, c[0x0][0x3a8] ;  /* 0x00007500ff0477ac */ /* 0x000e620008000800 */
[----:B0-----:R-:W-:-:S05]  /*02d0*/  IMAD.WIDE R4, R2, 0x4, R4 ;  /* 0x0000000402047825 */ /* 0x001fca00078e0204 */
[----:B------:R-:W2:Y:S01]  /*02e0*/  LDG.E R0, desc[UR6][R4.64] ;  /* 0x0000000604007981 */ /* 0x000ea2000c1e1900 */
[----:B-1----:R-:W-:Y:S01]  /*02f0*/  I2FP.F32.S32 R8, UR4 ;  /* 0x0000000400087c45 */ /* 0x002fe20008201400 */
[----:B------:R-:W2:Y:S01]  /*0300*/  LDCU UR4, c[0x0][0x3a4] ;  /* 0x00007480ff0477ac */ /* 0x000ea20008000800 */
[----:B------:R-:W-:Y:S02]  /*0310*/  BSSY.RECONVERGENT B0, `(.L_x_4) ;  /* 0x000000e000007945 */ /* 0x000fe40003800200 */
[----:B------:R-:W0:Y:S02]  /*0320*/  MUFU.RCP R7, R8 ;  /* 0x0000000800077308 */ /* 0x000e240000001000 */
[----:B0-----:R-:W-:Y:S01]  /*0330*/  FFMA R6, -R8, R7, 1 ;  /* 0x3f80000008067423 */ /* 0x001fe20000000107 */
[----:B--2---:R-:W-:-:S03]  /*0340*/  FMUL R3, R0, UR4 ;  /* 0x0000000400037c20 */ /* 0x004fc60008400000 */
[----:B------:R-:W-:Y:S02]  /*0350*/  FFMA R0, R7, R6, R7 ;  /* 0x0000000607007223 */ /* 0x000fe40000000007 */
[----:B------:R-:W0:Y:S02]  /*0360*/  FCHK P0, R3, R8 ;  /* 0x0000000803007302 */ /* 0x000e240000000000 */
[----:B------:R-:W-:-:S04]  /*0370*/  FFMA R6, R0, R3, RZ ;  /* 0x0000000300067223 */ /* 0x000fc800000000ff */
[----:B------:R-:W-:-:S04]  /*0380*/  FFMA R7, -R8, R6, R3 ;  /* 0x0000000608077223 */ /* 0x000fc80000000103 */
[----:B------:R-:W-:Y:S01]  /*0390*/  FFMA R0, R0, R7, R6 ;  /* 0x0000000700007223 */ /* 0x000fe20000000006 */
[----:B0-----:R-:W-:Y:S06]  /*03a0*/  @!P0 BRA `(.L_x_5) ;  /* 0x0000000000108947 */ /* 0x001fec0003800000 */
[----:B------:R-:W-:Y:S01]  /*03b0*/  IMAD.MOV.U32 R0, RZ, RZ, R3 ;  /* 0x000000ffff007224 */ /* 0x000fe200078e0003 */
[----:B------:R-:W-:Y:S01]  /*03c0*/  MOV R6, 0x3f0 ;  /* 0x000003f000067802 */ /* 0x000fe20000000f00 */
[----:B------:R-:W-:-:S07]  /*03d0*/  IMAD.MOV.U32 R3, RZ, RZ, R8 ;  /* 0x000000ffff037224 */ /* 0x000fce00078e0008 */
[----:B------:R-:W-:Y:S05]  /*03e0*/  CALL.REL.NOINC `($__internal_0_$__cuda_sm3x_div_rn_noftz_f32_slowpath) ;  /* 0x0000000000207944 */ /* 0x000fea0003c00000 */
.L_x_5:
[----:B------:R-:W-:Y:S05]  /*03f0*/  BSYNC.RECONVERGENT B0 ;  /* 0x0000000000007941 */ /* 0x000fea0003800200 */
.L_x_4:
[----:B------:R-:W0:Y:S02]  /*0400*/  LDC.64 R6, c[0x0][0x390] ;  /* 0x0000e400ff067b82 */ /* 0x000e240000000a00 */
[----:B0-----:R-:W-:-:S05]  /*0410*/  IMAD.WIDE R2, R2, 0x4, R6 ;  /* 0x0000000402027825 */ /* 0x001fca00078e0206 */
[----:B------:R-:W2:Y:S02]  /*0420*/  LDG.E R7, desc[UR6][R2.64] ;  /* 0x0000000602077981 */ /* 0x000ea4000c1e1900 */
[----:B--2---:R-:W-:-:S05]  /*0430*/  FADD R7, R7, -R0 ;  /* 0x8000000007077221 */ /* 0x004fca0000000000 */
[----:B------:R-:W-:Y:S04]  /*0440*/  STG.E desc[UR6][R2.64], R7 ;  /* 0x0000000702007986 */ /* 0x000fe8000c101906 */
[----:B------:R-:W-:Y:S01]  /*0450*/  STG.E desc[UR6][R4.64], RZ ;  /* 0x000000ff04007986 */ /* 0x000fe2000c101906 */
[----:B------:R-:W-:Y:S05]  /*0460*/  EXIT ;  /* 0x000000000000794d */ /* 0x000fea0003800000 */
        .weak           $__internal_0_$__cuda_sm3x_div_rn_noftz_f32_slowpath
        .type           $__internal_0_$__cuda_sm3x_div_rn_noftz_f32_slowpath,@function
        .size           $__internal_0_$__cuda_sm3x_div_rn_noftz_f32_slowpath,(.L_x_119 - $__internal_0_$__cuda_sm3x_div_rn_noftz_f32_slowpath)
$__internal_0_$__cuda_sm3x_div_rn_noftz_f32_slowpath:
[----:B------:R-:W-:Y:S01]  /*0470*/  SHF.R.U32.HI R8, RZ, 0x17, R3 ;  /* 0x00000017ff087819 */ /* 0x000fe20000011603 */
[----:B------:R-:W-:Y:S01]  /*0480*/  BSSY.RECONVERGENT B2, `(.L_x_6) ;  /* 0x0000062000027945 */ /* 0x000fe20003800200 */
[----:B------:R-:W-:Y:S02]  /*0490*/  SHF.R.U32.HI R7, RZ, 0x17, R0 ;  /* 0x00000017ff077819 */ /* 0x000fe40000011600 */
[----:B------:R-:W-:Y:S02]  /*04a0*/  LOP3.LUT R12, R8, 0xff, RZ, 0xc0, !PT ;  /* 0x000000ff080c7812 */ /* 0x000fe400078ec0ff */
[----:B------:R-:W-:-:S03]  /*04b0*/  LOP3.LUT R10, R7, 0xff, RZ, 0xc0, !PT ;  /* 0x000000ff070a7812 */ /* 0x000fc600078ec0ff */
[----:B------:R-:W-:Y:S02]  /*04c0*/  VIADD R9, R12, 0xffffffff ;  /* 0xffffffff0c097836 */ /* 0x000fe40000000000 */
[----:B------:R-:W-:-:S03]  /*04d0*/  VIADD R8, R10, 0xffffffff ;  /* 0xffffffff0a087836 */ /* 0x000fc60000000000 */
[----:B------:R-:W-:-:S04]  /*04e0*/  ISETP.GT.U32.AND P0, PT, R9, 0xfd, PT ;  /* 0x000000fd0900780c */ /* 0x000fc80003f04070 */
[----:B------:R-:W-:-:S13]  /*04f0*/  ISETP.GT.U32.OR P0, PT, R8, 0xfd, P0 ;  /* 0x000000fd0800780c */ /* 0x000fda0000704470 */
[----:B------:R-:W-:Y:S01]  /*0500*/  @!P0 IMAD.MOV.U32 R7, RZ, RZ, RZ ;  /* 0x000000ffff078224 */ /* 0x000fe200078e00ff */
[----:B------:R-:W-:Y:S06]  /*0510*/  @!P0 BRA `(.L_x_7) ;  /* 0x00000000005c8947 */ /* 0x000fec0003800000 */
[----:B------:R-:W-:Y:S02]  /*0520*/  FSETP.GTU.FTZ.AND P0, PT, |R0|, +INF , PT ;  /* 0x7f8000000000780b */ /* 0x000fe40003f1c200 */
[----:B------:R-:W-:-:S04]  /*0530*/  FSETP.GTU.FTZ.AND P1, PT, |R3|, +INF , PT ;  /* 0x7f8000000300780b */ /* 0x000fc80003f3c200 */
[----:B------:R-:W-:-:S13]  /*0540*/  PLOP3.LUT P0, PT, P0, P1, PT, 0xf8, 0x8f ;  /* 0x00000000008f781c */ /* 0x000fda0000703f70 */
[----:B------:R-:W-:Y:S05]  /*0550*/  @P0 BRA `(.L_x_8) ;  /* 0x00000004004c0947 */ /* 0x000fea0003800000 */
[----:B------:R-:W-:-:S13]  /*0560*/  LOP3.LUT P0, RZ, R3, 0x7fffffff, R0, 0xc8, !PT ;  /* 0x7fffffff03ff7812 */ /* 0x000fda000780c800 */
[----:B------:R-:W-:Y:S05]  /*0570*/  @!P0 BRA `(.L_x_9) ;  /* 0x00000004003c8947 */ /* 0x000fea0003800000 */
[C---:B------:R-:W-:Y:S02]  /*0580*/  FSETP.NEU.FTZ.AND P2, PT, |R0|.reuse, +INF , PT ;  /* 0x7f8000000000780b */ /* 0x040fe40003f5d200 */
[----:B------:R-:W-:Y:S02]  /*0590*/  FSETP.NEU.FTZ.AND P1, PT, |R3|, +INF , PT ;  /* 0x7f8000000300780b */ /* 0x000fe40003f3d200 */
[----:B------:R-:W-:-:S11]  /*05a0*/  FSETP.NEU.FTZ.AND P0, PT, |R0|, +INF , PT ;  /* 0x7f8000000000780b */ /* 0x000fd60003f1d200 */
[----:B------:R-:W-:Y:S05]  /*05b0*/  @!P1 BRA !P2, `(.L_x_9) ;  /* 0x00000004002c9947 */ /* 0x000fea0005000000 */
[----:B------:R-:W-:-:S04]  /*05c0*/  LOP3.LUT P2, RZ, R0, 0x7fffffff, RZ, 0xc0, !PT ;  /* 0x7fffffff00ff7812 */ /* 0x000fc8000784c0ff */
[----:B------:R-:W-:-:S13]  /*05d0*/  PLOP3.LUT P1, PT, P1, P2, PT, 0x2f, 0xf2 ;  /* 0x0000000000f2781c */ /* 0x000fda0000f24577 */
[----:B------:R-:W-:Y:S05]  /*05e0*/  @P1 BRA `(.L_x_10) ;  /* 0x0000000400181947 */ /* 0x000fea0003800000 */
[----:B------:R-:W-:-:S04]  /*05f0*/  LOP3.LUT P1, RZ, R3, 0x7fffffff, RZ, 0xc0, !PT ;  /* 0x7fffffff03ff7812 */ /* 0x000fc8000782c0ff */
[----:B------:R-:W-:-:S13]  /*0600*/  PLOP3.LUT P0, PT, P0, P1, PT, 0x2f, 0xf2 ;  /* 0x0000000000f2781c */ /* 0x000fda0000702577 */
[----:B------:R-:W-:Y:S05]  /*0610*/  @P0 BRA `(.L_x_11) ;  /* 0x0000000400000947 */ /* 0x000fea0003800000 */
[----:B------:R-:W-:Y:S02]  /*0620*/  ISETP.GE.AND P0, PT, R8, RZ, PT ;  /* 0x000000ff0800720c */ /* 0x000fe40003f06270 */
[----:B------:R-:W-:-:S11]  /*0630*/  ISETP.GE.AND P1, PT, R9, RZ, PT ;  /* 0x000000ff0900720c */ /* 0x000fd60003f26270 */
[----:B------:R-:W-:Y:S02]  /*0640*/  @P0 IMAD.MOV.U32 R7, RZ, RZ, RZ ;  /* 0x000000ffff070224 */ /* 0x000fe400078e00ff */
[----:B------:R-:W-:Y:S01]  /*0650*/  @!P0 FFMA R0, R0, 1.84467440737095516160e+19, RZ ;  /* 0x5f80000000008823 */ /* 0x000fe200000000ff */
[----:B------:R-:W-:Y:S02]  /*0660*/  @!P0 IMAD.MOV.U32 R7, RZ, RZ, -0x40 ;  /* 0xffffffc0ff078424 */ /* 0x000fe400078e00ff */
[----:B------:R-:W-:Y:S02]  /*0670*/  @!P1 FFMA R3, R3, 1.84467440737095516160e+19, RZ ;  /* 0x5f80000003039823 */ /* 0x000fe400000000ff */
[----:B------:R-:W-:-:S07]  /*0680*/  @!P1 VIADD R7, R7, 0x40 ;  /* 0x0000004007079836 */ /* 0x000fce0000000000 */
.L_x_7:
[----:B------:R-:W-:Y:S01]  /*0690*/  LEA R8, R12, 0xc0800000, 0x17 ;  /* 0xc08000000c087811 */ /* 0x000fe200078eb8ff */
[----:B------:R-:W-:Y:S04]  /*06a0*/  BSSY.RECONVERGENT B3, `(.L_x_12) ;  /* 0x0000036000037945 */ /* 0x000fe80003800200 */
[----:B------:R-:W-:Y:S02]  /*06b0*/  IMAD.IADD R8, R3, 0x1, -R8 ;  /* 0x0000000103087824 */ /* 0x000fe400078e0a08 */
[----:B------:R-:W-:Y:S02]  /*06c0*/  VIADD R3, R10, 0xffffff81 ;  /* 0xffffff810a037836 */ /* 0x000fe40000000000 */
[----:B------:R0:W1:Y:S01]  /*06d0*/  MUFU.RCP R9, R8 ;  /* 0x0000000800097308 */ /* 0x0000620000001000 */
[----:B------:R-:W-:Y:S01]  /*06e0*/  FADD.FTZ R11, -R8, -RZ ;  /* 0x800000ff080b7221 */ /* 0x000fe20000010100 */
[C---:B------:R-:W-:Y:S01]  /*06f0*/  IMAD R0, R3.reuse, -0x800000, R0 ;  /* 0xff80000003007824 */ /* 0x040fe200078e0200 */
[----:B0-----:R-:W-:-:S05]  /*0700*/  IADD3 R8, PT, PT, R3, 0x7f, -R12 ;  /* 0x0000007f03087810 */ /* 0x001fca0007ffe80c */
[----:B------:R-:W-:Y:S02]  /*0710*/  IMAD.IADD R8, R8, 0x1, R7 ;  /* 0x0000000108087824 */ /* 0x000fe400078e0207 */
[----:B-1----:R-:W-:-:S04]  /*0720*/  FFMA R10, R9, R11, 1 ;  /* 0x3f800000090a7423 */ /* 0x002fc8000000000b */
[----:B------:R-:W-:-:S04]  /*0730*/  FFMA R14, R9, R10, R9 ;  /* 0x0000000a090e7223 */ /* 0x000fc80000000009 */
[----:B------:R-:W-:-:S04]  /*0740*/  FFMA R9, R0, R14, RZ ;  /* 0x0000000e00097223 */ /* 0x000fc800000000ff */
[----:B------:R-:W-:-:S04]  /*0750*/  FFMA R10, R11, R9, R0 ;  /* 0x000000090b0a7223 */ /* 0x000fc80000000000 */
[----:B------:R-:W-:-:S04]  /*0760*/  FFMA R9, R14, R10, R9 ;  /* 0x0000000a0e097223 */ /* 0x000fc80000000009 */
[----:B------:R-:W-:-:S04]  /*0770*/  FFMA R10, R11, R9, R0 ;  /* 0x000000090b0a7223 */ /* 0x000fc80000000000 */
[----:B------:R-:W-:-:S05]  /*0780*/  FFMA R0, R14, R10, R9 ;  /* 0x0000000a0e007223 */ /* 0x000fca0000000009 */
[----:B------:R-:W-:-:S04]  /*0790*/  SHF.R.U32.HI R3, RZ, 0x17, R0 ;  /* 0x00000017ff037819 */ /* 0x000fc80000011600 */
[----:B------:R-:W-:-:S05]  /*07a0*/  LOP3.LUT R3, R3, 0xff, RZ, 0xc0, !PT ;  /* 0x000000ff03037812 */ /* 0x000fca00078ec0ff */
[----:B------:R-:W-:-:S04]  /*07b0*/  IMAD.IADD R11, R3, 0x1, R8 ;  /* 0x00000001030b7824 */ /* 0x000fc800078e0208 */
[----:B------:R-:W-:-:S05]  /*07c0*/  VIADD R3, R11, 0xffffffff ;  /* 0xffffffff0b037836 */ /* 0x000fca0000000000 */
[----:B------:R-:W-:-:S13]  /*07d0*/  ISETP.GE.U32.AND P0, PT, R3, 0xfe, PT ;  /* 0x000000fe0300780c */ /* 0x000fda0003f06070 */
[----:B------:R-:W-:Y:S05]  /*07e0*/  @!P0 BRA `(.L_x_13) ;  /* 0x0000000000808947 */ /* 0x000fea0003800000 */
[----:B------:R-:W-:-:S13]  /*07f0*/  ISETP.GT.AND P0, PT, R11, 0xfe, PT ;  /* 0x000000fe0b00780c */ /* 0x000fda0003f04270 */
[----:B------:R-:W-:Y:S05]  /*0800*/  @P0 BRA `(.L_x_14) ;  /* 0x00000000006c0947 */ /* 0x000fea0003800000 */
[----:B------:R-:W-:-:S13]  /*0810*/  ISETP.GE.AND P0, PT, R11, 0x1, PT ;  /* 0x000000010b00780c */ /* 0x000fda0003f06270 */
[----:B------:R-:W-:Y:S05]  /*0820*/  @P0 BRA `(.L_x_15) ;  /* 0x0000000000740947 */ /* 0x000fea0003800000 */
[----:B------:R-:W-:Y:S02]  /*0830*/  ISETP.GE.AND P0, PT, R11, -0x18, PT ;  /* 0xffffffe80b00780c */ /* 0x000fe40003f06270 */
[----:B------:R-:W-:-:S11]  /*0840*/  LOP3.LUT R0, R0, 0x80000000, RZ, 0xc0, !PT ;  /* 0x8000000000007812 */ /* 0x000fd600078ec0ff */
[----:B------:R-:W-:Y:S05]  /*0850*/  @!P0 BRA `(.L_x_15) ;  /* 0x0000000000688947 */ /* 0x000fea0003800000 */
[CCC-:B------:R-:W-:Y:S01]  /*0860*/  FFMA.RZ R3, R14.reuse, R10.reuse, R9.reuse ;  /* 0x0000000a0e037223 */ /* 0x1c0fe2000000c009 */
[CCC-:B------:R-:W-:Y:S01]  /*0870*/  FFMA.RM R8, R14.reuse, R10.reuse, R9.reuse ;  /* 0x0000000a0e087223 */ /* 0x1c0fe20000004009 */
[C---:B------:R-:W-:Y:S02]  /*0880*/  ISETP.NE.AND P2, PT, R11.reuse, RZ, PT ;  /* 0x000000ff0b00720c */ /* 0x040fe40003f45270 */
[----:B------:R-:W-:Y:S02]  /*0890*/  ISETP.NE.AND P1, PT, R11, RZ, PT ;  /* 0x000000ff0b00720c */ /* 0x000fe40003f25270 */
[----:B------:R-:W-:Y:S01]  /*08a0*/  LOP3.LUT R7, R3, 0x7fffff, RZ, 0xc0, !PT ;  /* 0x007fffff03077812 */ /* 0x000fe200078ec0ff */
[----:B------:R-:W-:Y:S01]  /*08b0*/  FFMA.RP R3, R14, R10, R9 ;  /* 0x0000000a0e037223 */ /* 0x000fe20000008009 */
[----:B------:R-:W-:Y:S02]  /*08c0*/  VIADD R10, R11, 0x20 ;  /* 0x000000200b0a7836 */ /* 0x000fe40000000000 */
[----:B------:R-:W-:Y:S01]  /*08d0*/  LOP3.LUT R7, R7, 0x800000, RZ, 0xfc, !PT ;  /* 0x0080000007077812 */ /* 0x000fe200078efcff */
[----:B------:R-:W-:Y:S01]  /*08e0*/  IMAD.MOV R9, RZ, RZ, -R11 ;  /* 0x000000ffff097224 */ /* 0x000fe200078e0a0b */
[----:B------:R-:W-:-:S02]  /*08f0*/  FSETP.NEU.FTZ.AND P0, PT, R3, R8, PT ;  /* 0x000000080300720b */ /* 0x000fc40003f1d000 */
[----:B------:R-:W-:Y:S02]  /*0900*/  SHF.L.U32 R10, R7, R10, RZ ;  /* 0x0000000a070a7219 */ /* 0x000fe400000006ff */
[----:B------:R-:W-:Y:S02]  /*0910*/  SEL R8, R9, RZ, P2 ;  /* 0x000000ff09087207 */ /* 0x000fe40001000000 */
[----:B------:R-:W-:Y:S02]  /*0920*/  ISETP.NE.AND P1, PT, R10, RZ, P1 ;  /* 0x000000ff0a00720c */ /* 0x000fe40000f25270 */
[----:B------:R-:W-:Y:S02]  /*0930*/  SHF.R.U32.HI R8, RZ, R8, R7 ;  /* 0x00000008ff087219 */ /* 0x000fe40000011607 */
[----:B------:R-:W-:Y:S02]  /*0940*/  PLOP3.LUT P0, PT, P0, P1, PT, 0xf8, 0x8f ;  /* 0x00000000008f781c */ /* 0x000fe40000703f70 */
[----:B------:R-:W-:-:S02]  /*0950*/  SHF.R.U32.HI R10, RZ, 0x1, R8 ;  /* 0x00000001ff0a7819 */ /* 0x000fc40000011608 */
[----:B------:R-:W-:-:S04]  /*0960*/  SEL R3, RZ, 0x1, !P0 ;  /* 0x00000001ff037807 */ /* 0x000fc80004000000 */
[----:B------:R-:W-:-:S04]  /*0970*/  LOP3.LUT R3, R3, 0x1, R10, 0xf8, !PT ;  /* 0x0000000103037812 */ /* 0x000fc800078ef80a */
[----:B------:R-:W-:-:S05]  /*0980*/  LOP3.LUT R3, R3, R8, RZ, 0xc0, !PT ;  /* 0x0000000803037212 */ /* 0x000fca00078ec0ff */
[----:B------:R-:W-:-:S05]  /*0990*/  IMAD.IADD R3, R10, 0x1, R3 ;  /* 0x000000010a037824 */ /* 0x000fca00078e0203 */
[----:B------:R-:W-:Y:S01]  /*09a0*/  LOP3.LUT R0, R3, R0, RZ, 0xfc, !PT ;  /* 0x0000000003007212 */ /* 0x000fe200078efcff */
[----:B------:R-:W-:Y:S06]  /*09b0*/  BRA `(.L_x_15) ;  /* 0x0000000000107947 */ /* 0x000fec0003800000 */
.L_x_14:
[----:B------:R-:W-:-:S04]  /*09c0*/  LOP3.LUT R0, R0, 0x80000000, RZ, 0xc0, !PT ;  /* 0x8000000000007812 */ /* 0x000fc800078ec0ff */
[----:B------:R-:W-:Y:S01]  /*09d0*/  LOP3.LUT R0, R0, 0x7f800000, RZ, 0xfc, !PT ;  /* 0x7f80000000007812 */ /* 0x000fe200078efcff */
[----:B------:R-:W-:Y:S06]  /*09e0*/  BRA `(.L_x_15) ;  /* 0x0000000000047947 */ /* 0x000fec0003800000 */
.L_x_13:
[----:B------:R-:W-:-:S07]  /*09f0*/  IMAD R0, R8, 0x800000, R0 ;  /* 0x0080000008007824 */ /* 0x000fce00078e0200 */
.L_x_15:
[----:B------:R-:W-:Y:S05]  /*0a00*/  BSYNC.RECONVERGENT B3 ;  /* 0x0000000000037941 */ /* 0x000fea0003800200 */
.L_x_12:
[----:B------:R-:W-:Y:S05]  /*0a10*/  BRA `(.L_x_16) ;  /* 0x0000000000207947 */ /* 0x000fea0003800000 */
.L_x_11:
[----:B------:R-:W-:-:S04]  /*0a20*/  LOP3.LUT R0, R3, 0x80000000, R0, 0x48, !PT ;  /* 0x8000000003007812 */ /* 0x000fc800078e4800 */
[----:B------:R-:W-:Y:S01]  /*0a30*/  LOP3.LUT R0, R0, 0x7f800000, RZ, 0xfc, !PT ;  /* 0x7f80000000007812 */ /* 0x000fe200078efcff */
[----:B------:R-:W-:Y:S06]  /*0a40*/  BRA `(.L_x_16) ;  /* 0x0000000000147947 */ /* 0x000fec0003800000 */
.L_x_10:
[----:B------:R-:W-:Y:S01]  /*0a50*/  LOP3.LUT R0, R3, 0x80000000, R0, 0x48, !PT ;  /* 0x8000000003007812 */ /* 0x000fe200078e4800 */
[----:B------:R-:W-:Y:S06]  /*0a60*/  BRA `(.L_x_16) ;  /* 0x00000000000c7947 */ /* 0x000fec0003800000 */
.L_x_9:
[----:B------:R-:W0:Y:S01]  /*0a70*/  MUFU.RSQ R0, -QNAN ;  /* 0xffc0000000007908 */ /* 0x000e220000001400 */
[----:B------:R-:W-:Y:S05]  /*0a80*/  BRA `(.L_x_16) ;  /* 0x0000000000047947 */ /* 0x000fea0003800000 */
.L_x_8:
[----:B------:R-:W-:-:S07]  /*0a90*/  FADD.FTZ R0, R0, R3 ;  /* 0x0000000300007221 */ /* 0x000fce0000010000 */
.L_x_16:
[----:B------:R-:W-:Y:S05]  /*0aa0*/  BSYNC.RECONVERGENT B2 ;  /* 0x0000000000027941 */ /* 0x000fea0003800200 */
.L_x_6:
[----:B------:R-:W-:-:S04]  /*0ab0*/  IMAD.MOV.U32 R7, RZ, RZ, 0x0 ;  /* 0x00000000ff077424 */ /* 0x000fc800078e00ff */
[----:B0-----:R-:W-:Y:S05]  /*0ac0*/  RET.REL.NODEC R6 `(_Z14update_weightsPfS_S_S_ifi) ;  /* 0xfffffff4064c7950 */ /* 0x001fea0003c3ffff */
.L_x_17:
[----:B------:R-:W-:-:S00]  /*0ad0*/  BRA `(.L_x_17) ;  /* 0xfffffffc00fc7947 */ /* 0x000fc0000383ffff */
[----:B------:R-:W-:-:S00]  /*0ae0*/  NOP ;  /* 0x0000000000007918 */ /* 0x000fc00000000000 */
        /* <DEDUP_REMOVED lines=9> */
.L_x_119:


//--------------------- .text._Z13backward_passPfS_S_PiS_S_S_S_S_S_iiii --------------------------
	.section	.text._Z13backward_passPfS_S_PiS_S_S_S_S_S_iiii,"ax",@progbits
	.align	128
        .global         _Z13backward_passPfS_S_PiS_S_S_S_S_S_iiii
        .type           _Z13backward_passPfS_S_PiS_S_S_S_S_S_iiii,@function
        .size           _Z13backward_passPfS_S_PiS_S_S_S_S_S_iiii,(.L_x_122 - _Z13backward_passPfS_S_PiS_S_S_S_S_S_iiii)
        .other          _Z13backward_passPfS_S_PiS_S_S_S_S_S_iiii,@"STO_CUDA_ENTRY STV_DEFAULT"
_Z13backward_passPfS_S_PiS_S_S_S_S_S_iiii:
.text._Z13backward_passPfS_S_PiS_S_S_S_S_S_iiii:
[----:B------:R-:W-:Y:S01]  /*0000*/  LDC R1, c[0x0][0x37c] ;  /* 0x0000df00ff017b82 */ /* 0x000fe20000000800 */
[----:B------:R-:W0:Y:S07]  /*0010*/  S2R R4, SR_TID.X ;  /* 0x0000000000047919 */ /* 0x000e2e0000002100 */
[----:B------:R-:W0:Y:S01]  /*0020*/  S2UR UR4, SR_CTAID.X ;  /* 0x00000000000479c3 */ /* 0x000e220000002500 */
[----:B------:R-:W1:Y:S01]  /*0030*/  LDCU.64 UR12, c[0x0][0x3d8] ;  /* 0x00007b00ff0c77ac */ /* 0x000e620008000a00 */
[----:B------:R-:W-:Y:S01]  /*0040*/  BSSY.RECONVERGENT B0, `(.L_x_18) ;  /* 0x0000018000007945 */ /* 0x000fe20003800200 */
[----:B------:R-:W1:Y:S01]  /*0050*/  S2R R0, SR_CTAID.Y ;  /* 0x0000000000007919 */ /* 0x000e620000002600 */
[----:B------:R-:W2:Y:S04]  /*0060*/  LDCU.64 UR10, c[0x0][0x358] ;  /* 0x00006b00ff0a77ac */ /* 0x000ea80008000a00 */
[----:B------:R-:W0:Y:S08]  /*0070*/  LDC R3, c[0x0][0x360] ;  /* 0x0000d800ff037b82 */ /* 0x000e300000000800 */
[----:B------:R-:W3:Y:S08]  /*0080*/  S2UR UR5, SR_CgaCtaId ;  /* 0x00000000000579c3 */ /* 0x000ef00000008800 */
[----:B------:R-:W4:Y:S01]  /*0090*/  LDC R2, c[0x0][0x3d4] ;  /* 0x0000f500ff027b82 */ /* 0x000f220000000800 */
[----:B0-----:R-:W-:Y:S01]  /*00a0*/  IMAD R3, R3, UR4, R4 ;  /* 0x0000000403037c24 */ /* 0x001fe2000f8e0204 */
[----:B------:R-:W-:Y:S01]  /*00b0*/  UMOV UR4, 0x400 ;  /* 0x0000040000047882 */ /* 0x000fe20000000000 */
[----:B-1----:R-:W-:-:S04]  /*00c0*/  ISETP.GE.AND P0, PT, R0, UR13, PT ;  /* 0x0000000d00007c0c */ /* 0x002fc8000bf06270 */
[----:B------:R-:W-:Y:S01]  /*00d0*/  ISETP.LT.AND P0, PT, R3, UR12, !P0 ;  /* 0x0000000c03007c0c */ /* 0x000fe2000c701270 */
[----:B---3--:R-:W-:-:S06]  /*00e0*/  ULEA UR5, UR5, UR4, 0x18 ;  /* 0x0000000405057291 */ /* 0x008fcc000f8ec0ff */
[----:B------:R-:W-:-:S06]  /*00f0*/  LEA R16, R3, UR5, 0x2 ;  /* 0x0000000503107c11 */ /* 0x000fcc000f8e10ff */
[----:B--2-4-:R-:W-:Y:S05]  /*0100*/  @!P0 BRA `(.L_x_19) ;  /* 0x00000000002c8947 */ /* 0x014fea0003800000 */
[----:B------:R-:W0:Y:S08]  /*0110*/  LDC.64 R6, c[0x0][0x398] ;  /* 0x0000e600ff067b82 */ /* 0x000e300000000a00 */
[----:B------:R-:W1:Y:S01]  /*0120*/  LDC.64 R4, c[0x0][0x390] ;  /* 0x0000e400ff047b82 */ /* 0x000e620000000a00 */
[C---:B------:R-:W-:Y:S02]  /*0130*/  IMAD R9, R0.reuse, UR12, R3 ;  /* 0x0000000c00097c24 */ /* 0x040fe4000f8e0203 */
[----:B0-----:R-:W-:-:S06]  /*0140*/  IMAD.WIDE.U32 R6, R0, 0x4, R6 ;  /* 0x0000000400067825 */ /* 0x001fcc00078e0006 */
[----:B------:R-:W2:Y:S01]  /*0150*/  LDG.E R6, desc[UR10][R6.64] ;  /* 0x0000000a06067981 */ /* 0x000ea2000c1e1900 */
[----:B-1----:R-:W-:-:S06]  /*0160*/  IMAD.WIDE R4, R9, 0x4, R4 ;  /* 0x0000000409047825 */ /* 0x002fcc00078e0204 */
[----:B------:R-:W3:Y:S01]  /*0170*/  LDG.E R5, desc[UR10][R4.64] ;  /* 0x0000000a04057981 */ /* 0x000ee2000c1e1900 */
[----:B--2---:R-:W-:-:S03]  /*0180*/  ISETP.NE.AND P1, PT, R3, R6, PT ;  /* 0x000000060300720c */ /* 0x004fc60003f25270 */
[----:B---3--:R0:W-:Y:S10]  /*0190*/  STS [R16], R5 ;  /* 0x0000000510007388 */ /* 0x0081f40000000800 */
[----:B------:R-:W-:-:S05]  /*01a0*/  @!P1 FADD R9, R5, -1 ;  /* 0xbf80000005099421 */ /* 0x000fca0000000000 */
[----:B------:R0:W-:Y:S02]  /*01b0*/  @!P1 STS [R16], R9 ;  /* 0x0000000910009388 */ /* 0x0001e40000000800 */
.L_x_19:
[----:B------:R-:W-:Y:S05]  /*01c0*/  BSYNC.RECONVERGENT B0 ;  /* 0x0000000000007941 */ /* 0x000fea0003800200 */
.L_x_18:
[----:B------:R-:W-:Y:S01]  /*01d0*/  BAR.SYNC.DEFER_BLOCKING 0x0 ;  /* 0x0000000000007b1d */ /* 0x000fe20000010000 */
[----:B------:R-:W-:-:S04]  /*01e0*/  ISETP.GE.AND P1, PT, R0, UR13, PT ;  /* 0x0000000d00007c0c */ /* 0x000fc8000bf26270 */
[----:B------:R-:W-:Y:S01]  /*01f0*/  ISETP.GE.OR P2, PT, R3, R2, P1 ;  /* 0x000000020300720c */ /* 0x000fe20000f46670 */
[----:B------:R-:W-:-:S12]  /*0200*/  BSSY.RECONVERGENT B0, `(.L_x_20) ;  /* 0x000013e000007945 */ /* 0x000fd80003800200 */
[----:B------:R-:W-:Y:S05]  /*0210*/  @P2 BRA `(.L_x_21) ;  /* 0x0000001000f02947 */ /* 0x000fea0003800000 */
[----:B------:R-:W-:Y:S01]  /*0220*/  UISETP.GE.AND UP0, UPT, UR12, 0x1, UPT ;  /* 0x000000010c00788c */ /* 0x000fe2000bf06270 */
[----:B------:R-:W-:-:S08]  /*0230*/  HFMA2 R15, -RZ, RZ, 0, 0 ;  /* 0x00000000ff0f7431 */ /* 0x000fd000000001ff */
[----:B------:R-:W-:Y:S05]  /*0240*/  BRA.U !UP0, `(.L_x_22) ;  /* 0x0000000908307547 */ /* 0x000fea000b800000 */
[----:B------:R-:W-:Y:S01]  /*0250*/  UISETP.GE.U32.AND UP1, UPT, UR12, 0x10, UPT ;  /* 0x000000100c00788c */ /* 0x000fe2000bf26070 */
[----:B------:R-:W-:Y:S01]  /*0260*/  MOV R15, RZ ;  /* 0x000000ff000f7202 */ /* 0x000fe20000000f00 */
[----:B------:R-:W-:Y:S01]  /*0270*/  ULOP3.LUT UR6, UR12, 0xf, URZ, 0xc0, !UPT ;  /* 0x0000000f0c067892 */ /* 0x000fe2000f8ec0ff */
[----:B------:R-:W-:-:S03]  /*0280*/  UMOV UR4, URZ ;  /* 0x000000ff00047c82 */ /* 0x000fc60008000000 */
[----:B------:R-:W-:-:S03]  /*0290*/  UISETP.NE.AND UP0, UPT, UR6, URZ, UPT ;  /* 0x000000ff0600728c */ /* 0x000fc6000bf05270 */
[----:B------:R-:W-:Y:S08]  /*02a0*/  BRA.U !UP1, `(.L_x_23) ;  /* 0x0000000109fc7547 */ /* 0x000ff0000b800000 */
[----:B------:R-:W-:Y:S01]  /*02b0*/  ULOP3.LUT UR4, UR12, 0x7ffffff0, URZ, 0xc0, !UPT ;  /* 0x7ffffff00c047892 */ /* 0x000fe2000f8ec0ff */
[----:B------:R-:W-:Y:S01]  /*02c0*/  MOV R15, RZ ;  /* 0x000000ff000f7202 */ /* 0x000fe20000000f00 */
[----:B------:R-:W-:Y:S01]  /*02d0*/  UIADD3 UR8, UPT, UPT, UR5, 0x20, URZ ;  /* 0x0000002005087890 */ /* 0x000fe2000fffe0ff */
[----:B------:R-:W-:Y:S01]  /*02e0*/  MOV R17, R3 ;  /* 0x0000000300117202 */ /* 0x000fe20000000f00 */
[----:B------:R-:W-:-:S12]  /*02f0*/  UIADD3 UR7, UPT, UPT, -UR4, URZ, URZ ;  /* 0x000000ff04077290 */ /* 0x000fd8000fffe1ff */
.L_x_24:
[----:B0-----:R-:W0:Y:S02]  /*0300*/  LDC.64 R4, c[0x0][0x3a8] ;  /* 0x0000ea00ff047b82 */ /* 0x001e240000000a00 */
[----:B0-----:R-:W-:-:S05]  /*0310*/  IMAD.WIDE R4, R17, 0x4, R4 ;  /* 0x0000000411047825 */ /* 0x001fca00078e0204 */
[----:B------:R-:W2:Y:S01]  /*0320*/  LDG.E R25, desc[UR10][R4.64] ;  /* 0x0000000a04197981 */ /* 0x000ea2000c1e1900 */
[----:B------:R-:W-:-:S05]  /*0330*/  IMAD.WIDE R8, R2, 0x4, R4 ;  /* 0x0000000402087825 */ /* 0x000fca00078e0204 */
[----:B------:R0:W3:Y:S01]  /*0340*/  LDG.E R7, desc[UR10][R8.64] ;  /* 0x0000000a08077981 */ /* 0x0000e2000c1e1900 */
[----:B------:R-:W-:-:S05]  /*0350*/  IMAD.WIDE R18, R2, 0x4, R8 ;  /* 0x0000000402127825 */ /* 0x000fca00078e0208 */
[----:B------:R-:W4:Y:S01]  /*0360*/  LDG.E R6, desc[UR10][R18.64] ;  /* 0x0000000a12067981 */ /* 0x000f22000c1e1900 */
[----:B------:R-:W-:-:S03]  /*0370*/  IMAD.WIDE R26, R2, 0x4, R18 ;  /* 0x00000004021a7825 */ /* 0x000fc600078e0212 */
[----:B0-----:R-:W2:Y:S01]  /*0380*/  LDS.128 R8, [UR8+-0x20] ;  /* 0xffffe008ff087984 */ /* 0x001ea20008000c00 */
[----:B------:R-:W-:-:S03]  /*0390*/  IMAD.WIDE R20, R2, 0x4, R26 ;  /* 0x0000000402147825 */ /* 0x000fc600078e021a */
[----:B------:R-:W5:Y:S04]  /*03a0*/  LDG.E R27, desc[UR10][R26.64] ;  /* 0x0000000a1a1b7981 */ /* 0x000f68000c1e1900 */
[----:B------:R-:W5:Y:S01]  /*03b0*/  LDG.E R14, desc[UR10][R20.64] ;  /* 0x0000000a140e7981 */ /* 0x000f62000c1e1900 */
[----:B------:R-:W-:-:S04]  /*03c0*/  IMAD.WIDE R12, R2, 0x4, R20 ;  /* 0x00000004020c7825 */ /* 0x000fc800078e0214 */
[C---:B------:R-:W-:Y:S02]  /*03d0*/  IMAD.WIDE R28, R2.reuse, 0x4, R12 ;  /* 0x00000004021c7825 */ /* 0x040fe400078e020c */
[----:B------:R-:W5:Y:S04]  /*03e0*/  LDG.E R13, desc[UR10][R12.64] ;  /* 0x0000000a0c0d7981 */ /* 0x000f68000c1e1900 */
[----:B------:R0:W5:Y:S02]  /*03f0*/  LDG.E R12, desc[UR10][R28.64] ;  /* 0x0000000a1c0c7981 */ /* 0x000164000c1e1900 */
[----:B0-----:R-:W-:-:S05]  /*0400*/  IMAD.WIDE R28, R2, 0x4, R28 ;  /* 0x00000004021c7825 */ /* 0x001fca00078e021c */
[----:B------:R-:W5:Y:S01]  /*0410*/  LDG.E R19, desc[UR10][R28.64] ;  /* 0x0000000a1c137981 */ /* 0x000f62000c1e1900 */
[----:B------:R-:W-:-:S05]  /*0420*/  IMAD.WIDE R4, R2, 0x4, R28 ;  /* 0x0000000402047825 */ /* 0x000fca00078e021c */
[----:B------:R0:W5:Y:S01]  /*0430*/  LDG.E R18, desc[UR10][R4.64] ;  /* 0x0000000a04127981 */ /* 0x000162000c1e1900 */
[----:B------:R-:W-:-:S05]  /*0440*/  IMAD.WIDE R22, R2, 0x4, R4 ;  /* 0x0000000402167825 */ /* 0x000fca00078e0204 */
[----:B------:R-:W5:Y:S01]  /*0450*/  LDG.E R24, desc[UR10][R22.64] ;  /* 0x0000000a16187981 */ /* 0x000f62000c1e1900 */
[----:B------:R-:W-:-:S04]  /*0460*/  IMAD.WIDE R20, R2, 0x4, R22 ;  /* 0x0000000402147825 */ /* 0x000fc800078e0216 */
[C---:B0-----:R-:W-:Y:S01]  /*0470*/  IMAD.WIDE R4, R2.reuse, 0x4, R20 ;  /* 0x0000000402047825 */ /* 0x041fe200078e0214 */
[----:B------:R0:W5:Y:S04]  /*0480*/  LDG.E R23, desc[UR10][R20.64] ;  /* 0x0000000a14177981 */ /* 0x000168000c1e1900 */
[----:B------:R1:W5:Y:S01]  /*0490*/  LDG.E R22, desc[UR10][R4.64] ;  /* 0x0000000a04167981 */ /* 0x000362000c1e1900 */
[----:B0-----:R-:W-:-:S04]  /*04a0*/  IMAD.WIDE R20, R2, 0x4, R4 ;  /* 0x0000000402147825 */ /* 0x001fc800078e0204 */
[C---:B-1----:R-:W-:Y:S02]  /*04b0*/  IMAD.WIDE R4, R2.reuse, 0x4, R20 ;  /* 0x0000000402047825 */ /* 0x042fe400078e0214 */
[----:B------:R-:W5:Y:S04]  /*04c0*/  LDG.E R21, desc[UR10][R20.64] ;  /* 0x0000000a14157981 */ /* 0x000f68000c1e1900 */
[----:B------:R0:W5:Y:S02]  /*04d0*/  LDG.E R20, desc[UR10][R4.64] ;  /* 0x0000000a04147981 */ /* 0x000164000c1e1900 */
[----:B0-----:R-:W-:-:S04]  /*04e0*/  IMAD.WIDE R4, R2, 0x4, R4 ;  /* 0x0000000402047825 */ /* 0x001fc800078e0204 */
[----:B--2---:R-:W-:Y:S02]  /*04f0*/  FFMA R8, R8, R25, R15 ;  /* 0x0000001908087223 */ /* 0x004fe4000000000f */
[----:B------:R0:W2:Y:S02]  /*0500*/  LDG.E R25, desc[UR10][R4.64] ;  /* 0x0000000a04197981 */ /* 0x0000a4000c1e1900 */
[----:B0-----:R-:W-:-:S05]  /*0510*/  IMAD.WIDE R4, R2, 0x4, R4 ;  /* 0x0000000402047825 */ /* 0x001fca00078e0204 */
[----:B------:R0:W2:Y:S01]  /*0520*/  LDG.E R26, desc[UR10][R4.64] ;  /* 0x0000000a041a7981 */ /* 0x0000a2000c1e1900 */
[----:B---3--:R-:W-:-:S04]  /*0530*/  FFMA R7, R7, R9, R8 ;  /* 0x0000000907077223 */ /* 0x008fc80000000008 */
[----:B----4-:R-:W-:Y:S02]  /*0540*/  FFMA R10, R6, R10, R7 ;  /* 0x0000000a060a7223 */ /* 0x010fe40000000007 */
[----:B0-----:R-:W0:Y:S02]  /*0550*/  LDS.128 R4, [UR8+-0x10] ;  /* 0xfffff008ff047984 */ /* 0x001e240008000c00 */
[----:B-----5:R-:W-:-:S04]  /*0560*/  FFMA R11, R27, R11, R10 ;  /* 0x0000000b1b0b7223 */ /* 0x020fc8000000000a */
[----:B0-----:R-:W-:Y:S02]  /*0570*/  FFMA R14, R4, R14, R11 ;  /* 0x0000000e040e7223 */ /* 0x001fe4000000000b */
[----:B------:R-:W0:Y:S02]  /*0580*/  LDS.128 R8, [UR8] ;  /* 0x00000008ff087984 */ /* 0x000e240008000c00 */
[----:B------:R-:W-:-:S04]  /*0590*/  FFMA R13, R13, R5, R14 ;  /* 0x000000050d0d7223 */ /* 0x000fc8000000000e */
[----:B------:R-:W-:Y:S02]  /*05a0*/  FFMA R6, R12, R6, R13 ;  /* 0x000000060c067223 */ /* 0x000fe4000000000d */
[----:B------:R-:W1:Y:S02]  /*05b0*/  LDS.128 R12, [UR8+0x10] ;  /* 0x00001008ff0c7984 */ /* 0x000e640008000c00 */
[----:B------:R-:W-:Y:S01]  /*05c0*/  FFMA R7, R19, R7, R6 ;  /* 0x0000000713077223 */ /* 0x000fe20000000006 */
[----:B------:R-:W-:-:S04]  /*05d0*/  UIADD3 UR7, UPT, UPT, UR7, 0x10, URZ ;  /* 0x0000001007077890 */ /* 0x000fc8000fffe0ff */
[----:B------:R-:W-:Y:S01]  /*05e0*/  UISETP.NE.AND UP1, UPT, UR7, URZ, UPT ;  /* 0x000000ff0700728c */ /* 0x000fe2000bf25270 */
[----:B0-----:R-:W-:-:S04]  /*05f0*/  FFMA R7, R8, R18, R7 ;  /* 0x0000001208077223 */ /* 0x001fc80000000007 */
[----:B------:R-:W-:-:S04]  /*0600*/  FFMA R24, R24, R9, R7 ;  /* 0x0000000918187223 */ /* 0x000fc80000000007 */
[----:B------:R-:W-:-:S04]  /*0610*/  FFMA R23, R23, R10, R24 ;  /* 0x0000000a17177223 */ /* 0x000fc80000000018 */
[----:B------:R-:W-:-:S04]  /*0620*/  FFMA R11, R22, R11, R23 ;  /* 0x0000000b160b7223 */ /* 0x000fc80000000017 */
[----:B-1----:R-:W-:-:S04]  /*0630*/  FFMA R11, R12, R21, R11 ;  /* 0x000000150c0b7223 */ /* 0x002fc8000000000b */
[----:B------:R-:W-:Y:S01]  /*0640*/  FFMA R20, R20, R13, R11 ;  /* 0x0000000d14147223 */ /* 0x000fe2000000000b */
[----:B------:R-:W-:Y:S01]  /*0650*/  LEA R17, R2, R17, 0x4 ;  /* 0x0000001102117211 */ /* 0x000fe200078e20ff */
[----:B------:R-:W-:Y:S02]  /*0660*/  UIADD3 UR8, UPT, UPT, UR8, 0x40, URZ ;  /* 0x0000004008087890 */ /* 0x000fe4000fffe0ff */
[----:B--2---:R-:W-:-:S04]  /*0670*/  FFMA R25, R25, R14, R20 ;  /* 0x0000000e19197223 */ /* 0x004fc80000000014 */
[----:B------:R-:W-:Y:S01]  /*0680*/  FFMA R15, R26, R15, R25 ;  /* 0x0000000f1a0f7223 */ /* 0x000fe20000000019 */
[----:B------:R-:W-:Y:S06]  /*0690*/  BRA.U UP1, `(.L_x_24) ;  /* 0xfffffffd01187547 */ /* 0x000fec000b83ffff */
.L_x_23:
[----:B------:R-:W-:Y:S05]  /*06a0*/  BRA.U !UP0, `(.L_x_22) ;  /* 0x0000000508187547 */ /* 0x000fea000b800000 */
[----:B------:R-:W-:Y:S02]  /*06b0*/  UISETP.GE.U32.AND UP0, UPT, UR6, 0x8, UPT ;  /* 0x000000080600788c */ /* 0x000fe4000bf06070 */
[----:B------:R-:W-:-:S04]  /*06c0*/  ULOP3.LUT UR7, UR12, 0x7, URZ, 0xc0, !UPT ;  /* 0x000000070c077892 */ /* 0x000fc8000f8ec0ff */
[----:B------:R-:W-:-:S03]  /*06d0*/  UISETP.NE.AND UP1, UPT, UR7, URZ, UPT ;  /* 0x000000ff0700728c */ /* 0x000fc6000bf25270 */
[----:B------:R-:W-:Y:S08]  /*06e0*/  BRA.U !UP0, `(.L_x_25) ;  /* 0x0000000108787547 */ /* 0x000ff0000b800000 */
[----:B0-----:R-:W0:Y:S01]  /*06f0*/  LDC.64 R4, c[0x0][0x3a8] ;  /* 0x0000ea00ff047b82 */ /* 0x001e220000000a00 */
[----:B------:R-:W-:-:S04]  /*0700*/  IMAD R7, R2, UR4, R3 ;  /* 0x0000000402077c24 */ /* 0x000fc8000f8e0203 */
[----:B0-----:R-:W-:-:S05]  /*0710*/  IMAD.WIDE R4, R7, 0x4, R4 ;  /* 0x0000000407047825 */ /* 0x001fca00078e0204 */
[----:B------:R-:W2:Y:S01]  /*0720*/  LDG.E R12, desc[UR10][R4.64] ;  /* 0x0000000a040c7981 */ /* 0x000ea2000c1e1900 */
[----:B------:R-:W-:-:S05]  /*0730*/  IMAD.WIDE R6, R2, 0x4, R4 ;  /* 0x0000000402067825 */ /* 0x000fca00078e0204 */
[----:B------:R0:W3:Y:S01]  /*0740*/  LDG.E R14, desc[UR10][R6.64] ;  /* 0x0000000a060e7981 */ /* 0x0000e2000c1e1900 */
[----:B------:R-:W-:-:S05]  /*0750*/  IMAD.WIDE R8, R2, 0x4, R6 ;  /* 0x0000000402087825 */ /* 0x000fca00078e0206 */
[----:B------:R1:W4:Y:S01]  /*0760*/  LDG.E R13, desc[UR10][R8.64] ;  /* 0x0000000a080d7981 */ /* 0x000322000c1e1900 */
[----:B------:R-:W-:-:S04]  /*0770*/  IMAD.WIDE R18, R2, 0x4, R8 ;  /* 0x0000000402127825 */ /* 0x000fc800078e0208 */
[C---:B------:R-:W-:Y:S02]  /*0780*/  IMAD.WIDE R22, R2.reuse, 0x4, R18 ;  /* 0x0000000402167825 */ /* 0x040fe400078e0212 */
[----:B------:R-:W5:Y:S02]  /*0790*/  LDG.E R18, desc[UR10][R18.64] ;  /* 0x0000000a12127981 */ /* 0x000f64000c1e1900 */
[C---:B------:R-:W-:Y:S02]  /*07a0*/  IMAD.WIDE R20, R2.reuse, 0x4, R22 ;  /* 0x0000000402147825 */ /* 0x040fe400078e0216 */
[----:B------:R-:W5:Y:S02]  /*07b0*/  LDG.E R17, desc[UR10][R22.64] ;  /* 0x0000000a16117981 */ /* 0x000f64000c1e1900 */
[C---:B------:R-:W-:Y:S02]  /*07c0*/  IMAD.WIDE R24, R2.reuse, 0x4, R20 ;  /* 0x0000000402187825 */ /* 0x040fe400078e0214 */
[----:B------:R-:W5:Y:S02]  /*07d0*/  LDG.E R20, desc[UR10][R20.64] ;  /* 0x0000000a14147981 */ /* 0x000f64000c1e1900 */
[----:B------:R-:W-:-:S02]  /*07e0*/  IMAD.WIDE R26, R2, 0x4, R24 ;  /* 0x00000004021a7825 */ /* 0x000fc400078e0218 */
[----:B------:R-:W5:Y:S04]  /*07f0*/  LDG.E R24, desc[UR10][R24.64] ;  /* 0x0000000a18187981 */ /* 0x000f68000c1e1900 */
[----:B------:R-:W5:Y:S01]  /*0800*/  LDG.E R27, desc[UR10][R26.64] ;  /* 0x0000000a1a1b7981 */ /* 0x000f62000c1e1900 */
[----:B------:R-:W-:-:S09]  /*0810*/  ULEA UR6, UR4, UR5, 0x2 ;  /* 0x0000000504067291 */ /* 0x000fd2000f8e10ff */
[----:B0-----:R-:W2:Y:S04]  /*0820*/  LDS.128 R4, [UR6] ;  /* 0x00000006ff047984 */ /* 0x001ea80008000c00 */
[----:B-1----:R-:W0:Y:S01]  /*0830*/  LDS.128 R8, [UR6+0x10] ;  /* 0x00001006ff087984 */ /* 0x002e220008000c00 */
[----:B------:R-:W-:Y:S01]  /*0840*/  UIADD3 UR4, UPT, UPT, UR4, 0x8, URZ ;  /* 0x0000000804047890 */ /* 0x000fe2000fffe0ff */
[----:B--2---:R-:W-:-:S04]  /*0850*/  FFMA R15, R4, R12, R15 ;  /* 0x0000000c040f7223 */ /* 0x004fc8000000000f */
[----:B---3--:R-:W-:-:S04]  /*0860*/  FFMA R14, R14, R5, R15 ;  /* 0x000000050e0e7223 */ /* 0x008fc8000000000f */
[----:B----4-:R-:W-:-:S04]  /*0870*/  FFMA R13, R13, R6, R14 ;  /* 0x000000060d0d7223 */ /* 0x010fc8000000000e */
[----:B-----5:R-:W-:-:S04]  /*0880*/  FFMA R7, R18, R7, R13 ;  /* 0x0000000712077223 */ /* 0x020fc8000000000d */
[----:B0-----:R-:W-:-:S04]  /*0890*/  FFMA R7, R8, R17, R7 ;  /* 0x0000001108077223 */ /* 0x001fc80000000007 */
[----:B------:R-:W-:-:S04]  /*08a0*/  FFMA R7, R20, R9, R7 ;  /* 0x0000000914077223 */ /* 0x000fc80000000007 */
[----:B------:R-:W-:-:S04]  /*08b0*/  FFMA R10, R24, R10, R7 ;  /* 0x0000000a180a7223 */ /* 0x000fc80000000007 */
[----:B------:R-:W-:-:S07]  /*08c0*/  FFMA R15, R27, R11, R10 ;  /* 0x0000000b1b0f7223 */ /* 0x000fce000000000a */
.L_x_25:
[----:B------:R-:W-:Y:S05]  /*08d0*/  BRA.U !UP1, `(.L_x_22) ;  /* 0x00000001098c7547 */ /* 0x000fea000b800000 */
[----:B------:R-:W-:Y:S02]  /*08e0*/  UISETP.GE.U32.AND UP0, UPT, UR7, 0x4, UPT ;  /* 0x000000040700788c */ /* 0x000fe4000bf06070 */
[----:B------:R-:W-:-:S04]  /*08f0*/  ULOP3.LUT UR6, UR12, 0x3, URZ, 0xc0, !UPT ;  /* 0x000000030c067892 */ /* 0x000fc8000f8ec0ff */
[----:B------:R-:W-:-:S03]  /*0900*/  UISETP.NE.AND UP1, UPT, UR6, URZ, UPT ;  /* 0x000000ff0600728c */ /* 0x000fc6000bf25270 */
[----:B------:R-:W-:Y:S08]  /*0910*/  BRA.U !UP0, `(.L_x_26) ;  /* 0x0000000108447547 */ /* 0x000ff0000b800000 */
[----:B0-----:R-:W0:Y:S01]  /*0920*/  LDC.64 R4, c[0x0][0x3a8] ;  /* 0x0000ea00ff047b82 */ /* 0x001e220000000a00 */
[----:B------:R-:W-:-:S04]  /*0930*/  IMAD R9, R2, UR4, R3 ;  /* 0x0000000402097c24 */ /* 0x000fc8000f8e0203 */
[----:B0-----:R-:W-:-:S04]  /*0940*/  IMAD.WIDE R8, R9, 0x4, R4 ;  /* 0x0000000409087825 */ /* 0x001fc800078e0204 */
[C---:B------:R-:W-:Y:S02]  /*0950*/  IMAD.WIDE R10, R2.reuse, 0x4, R8 ;  /* 0x00000004020a7825 */ /* 0x040fe400078e0208 */
[----:B------:R-:W2:Y:S02]  /*0960*/  LDG.E R8, desc[UR10][R8.64] ;  /* 0x0000000a08087981 */ /* 0x000ea4000c1e1900 */
[C---:B------:R-:W-:Y:S02]  /*0970*/  IMAD.WIDE R12, R2.reuse, 0x4, R10 ;  /* 0x00000004020c7825 */ /* 0x040fe400078e020a */
[----:B------:R-:W3:Y:S02]  /*0980*/  LDG.E R11, desc[UR10][R10.64] ;  /* 0x0000000a0a0b7981 */ /* 0x000ee4000c1e1900 */
[----:B------:R-:W-:Y:S02]  /*0990*/  IMAD.WIDE R18, R2, 0x4, R12 ;  /* 0x0000000402127825 */ /* 0x000fe400078e020c */
[----:B------:R-:W4:Y:S04]  /*09a0*/  LDG.E R12, desc[UR10][R12.64] ;  /* 0x0000000a0c0c7981 */ /* 0x000f28000c1e1900 */
[----:B------:R-:W5:Y:S01]  /*09b0*/  LDG.E R19, desc[UR10][R18.64] ;  /* 0x0000000a12137981 */ /* 0x000f62000c1e1900 */
[----:B------:R-:W-:-:S02]  /*09c0*/  ULEA UR7, UR4, UR5, 0x2 ;  /* 0x0000000504077291 */ /* 0x000fc4000f8e10ff */
[----:B------:R-:W-:-:S07]  /*09d0*/  UIADD3 UR4, UPT, UPT, UR4, 0x4, URZ ;  /* 0x0000000404047890 */ /* 0x000fce000fffe0ff */
[----:B------:R-:W2:Y:S02]  /*09e0*/  LDS.128 R4, [UR7] ;  /* 0x00000007ff047984 */ /* 0x000ea40008000c00 */
[----:B--2---:R-:W-:-:S04]  /*09f0*/  FFMA R4, R4, R8, R15 ;  /* 0x0000000804047223 */ /* 0x004fc8000000000f */
[----:B---3--:R-:W-:-:S04]  /*0a00*/  FFMA R5, R11, R5, R4 ;  /* 0x000000050b057223 */ /* 0x008fc80000000004 */
[----:B----4-:R-:W-:-:S04]  /*0a10*/  FFMA R6, R12, R6, R5 ;  /* 0x000000060c067223 */ /* 0x010fc80000000005 */
[----:B-----5:R-:W-:-:S07]  /*0a20*/  FFMA R15, R19, R7, R6 ;  /* 0x00000007130f7223 */ /* 0x020fce0000000006 */
.L_x_26:
[----:B------:R-:W-:Y:S05]  /*0a30*/  BRA.U !UP1, `(.L_x_22) ;  /* 0x0000000109347547 */ /* 0x000fea000b800000 */
[----:B------:R-:W1:Y:S01]  /*0a40*/  LDC.64 R6, c[0x0][0x3a8] ;  /* 0x0000ea00ff067b82 */ /* 0x000e620000000a00 */
[----:B0-----:R-:W-:Y:S01]  /*0a50*/  IMAD R9, R2, UR4, R3 ;  /* 0x0000000402097c24 */ /* 0x001fe2000f8e0203 */
[----:B------:R-:W-:Y:S02]  /*0a60*/  ULEA UR7, UR4, UR5, 0x2 ;  /* 0x0000000504077291 */ /* 0x000fe4000f8e10ff */
[----:B------:R-:W-:-:S12]  /*0a70*/  UIADD3 UR6, UPT, UPT, -UR6, URZ, URZ ;  /* 0x000000ff06067290 */ /* 0x000fd8000fffe1ff */
.L_x_27:
[C---:B-1----:R-:W-:Y:S01]  /*0a80*/  IMAD.WIDE R4, R9.reuse, 0x4, R6 ;  /* 0x0000000409047825 */ /* 0x042fe200078e0206 */
[----:B------:R-:W0:Y:S05]  /*0a90*/  LDS R8, [UR7] ;  /* 0x00000007ff087984 */ /* 0x000e2a0008000800 */
[----:B------:R-:W0:Y:S01]  /*0aa0*/  LDG.E R4, desc[UR10][R4.64] ;  /* 0x0000000a04047981 */ /* 0x000e22000c1e1900 */
[----:B------:R-:W-:Y:S01]  /*0ab0*/  UIADD3 UR6, UPT, UPT, UR6, 0x1, URZ ;  /* 0x0000000106067890 */ /* 0x000fe2000fffe0ff */
[----:B------:R-:W-:Y:S01]  /*0ac0*/  IADD3 R9, PT, PT, R9, R2, RZ ;  /* 0x0000000209097210 */ /* 0x000fe20007ffe0ff */
[----:B------:R-:W-:Y:S02]  /*0ad0*/  UIADD3 UR7, UPT, UPT, UR7, 0x4, URZ ;  /* 0x0000000407077890 */ /* 0x000fe4000fffe0ff */
[----:B------:R-:W-:Y:S01]  /*0ae0*/  UISETP.NE.AND UP0, UPT, UR6, URZ, UPT ;  /* 0x000000ff0600728c */ /* 0x000fe2000bf05270 */
[----:B0-----:R-:W-:-:S08]  /*0af0*/  FFMA R15, R8, R4, R15 ;  /* 0x00000004080f7223 */ /* 0x001fd0000000000f */
[----:B------:R-:W-:Y:S05]  /*0b00*/  BRA.U UP0, `(.L_x_27) ;  /* 0xfffffffd00dc7547 */ /* 0x000fea000b83ffff */
.L_x_22:
[----:B0-----:R-:W0:Y:S01]  /*0b10*/  LDC.64 R4, c[0x0][0x388] ;  /* 0x0000e200ff047b82 */ /* 0x001e220000000a00 */
[----:B------:R-:W-:Y:S01]  /*0b20*/  IMAD R7, R0, R2, R3 ;  /* 0x0000000200077224 */ /* 0x000fe200078e0203 */
[----:B------:R-:W1:Y:S03]  /*0b30*/  LDCU UR6, c[0x0][0x3d0] ;  /* 0x00007a00ff0677ac */ /* 0x000e660008000800 */
[----:B0-----:R-:W-:-:S06]  /*0b40*/  IMAD.WIDE R4, R7, 0x4, R4 ;  /* 0x0000000407047825 */ /* 0x001fcc00078e0204 */
[----:B------:R-:W2:Y:S01]  /*0b50*/  LDG.E R4, desc[UR10][R4.64] ;  /* 0x0000000a04047981 */ /* 0x000ea2000c1e1900 */
[----:B-1----:R-:W-:Y:S01]  /*0b60*/  UISETP.GE.AND UP0, UPT, UR6, 0x1, UPT ;  /* 0x000000010600788c */ /* 0x002fe2000bf06270 */
[----:B--2---:R-:W-:-:S05]  /*0b70*/  FSET.BF.GT.AND R6, R4, RZ, PT ;  /* 0x000000ff0406720a */ /* 0x004fca0003804000 */
[----:B------:R-:W-:-:S03]  /*0b80*/  FMUL R15, R6, R15 ;  /* 0x0000000f060f7220 */ /* 0x000fc60000400000 */
[----:B------:R-:W-:Y:S05]  /*0b90*/  BRA.U !UP0, `(.L_x_28) ;  /* 0x0000000908847547 */ /* 0x000fea000b800000 */
[----:B------:R-:W-:Y:S02]  /*0ba0*/  UISETP.GE.U32.AND UP1, UPT, UR6, 0x10, UPT ;  /* 0x000000100600788c */ /* 0x000fe4000bf26070 */
[----:B------:R-:W-:Y:S01]  /*0bb0*/  IMAD R4, R3, UR6, RZ ;  /* 0x0000000603047c24 */ /* 0x000fe2000f8e02ff */
[----:B------:R-:W-:Y:S02]  /*0bc0*/  ULOP3.LUT UR7, UR6, 0xf, URZ, 0xc0, !UPT ;  /* 0x0000000f06077892 */ /* 0x000fe4000f8ec0ff */
[----:B------:R-:W-:Y:S01]  /*0bd0*/  IMAD R5, R0, UR6, RZ ;  /* 0x0000000600057c24 */ /* 0x000fe2000f8e02ff */
[----:B------:R-:W-:Y:S01]  /*0be0*/  UMOV UR4, URZ ;  /* 0x000000ff00047c82 */ /* 0x000fe20008000000 */
[----:B------:R-:W-:Y:S02]  /*0bf0*/  UISETP.NE.AND UP0, UPT, UR7, URZ, UPT ;  /* 0x000000ff0700728c */ /* 0x000fe4000bf05270 */
[----:B------:R-:W-:Y:S09]  /*0c00*/  BRA.U !UP1, `(.L_x_29) ;  /* 0x0000000509047547 */ /* 0x000ff2000b800000 */
[----:B------:R-:W0:Y:S01]  /*0c10*/  LDC.64 R6, c[0x0][0x380] ;  /* 0x0000e000ff067b82 */ /* 0x000e220000000a00 */
[----:B------:R-:W-:Y:S01]  /*0c20*/  ULOP3.LUT UR4, UR6, 0x7ffffff0, URZ, 0xc0, !UPT ;  /* 0x7ffffff006047892 */ /* 0x000fe2000f8ec0ff */
[----:B------:R-:W-:-:S03]  /*0c30*/  MOV R10, R4 ;  /* 0x00000004000a7202 */ /* 0x000fc60000000f00 */
[----:B------:R-:W-:Y:S01]  /*0c40*/  UIADD3 UR8, UPT, UPT, -UR4, URZ, URZ ;  /* 0x000000ff04087290 */ /* 0x000fe2000fffe1ff */
[----:B0-----:R-:W-:-:S03]  /*0c50*/  IMAD.WIDE.U32 R6, R5, 0x4, R6 ;  /* 0x0000000405067825 */ /* 0x001fc600078e0006 */
[----:B------:R-:W-:-:S04]  /*0c60*/  IADD3 R11, P2, PT, R6, 0x20, RZ ;  /* 0x00000020060b7810 */ /* 0x000fc80007f5e0ff */
[----:B------:R-:W-:-:S09]  /*0c70*/  IADD3.X R12, PT, PT, RZ, R7, RZ, P2, !PT ;  /* 0x00000007ff0c7210 */ /* 0x000fd200017fe4ff */
.L_x_30:
[----:B------:R-:W-:Y:S01]  /*0c80*/  MOV R6, R11 ;  /* 0x0000000b00067202 */ /* 0x000fe20000000f00 */
[----:B-1----:R-:W0:Y:S01]  /*0c90*/  LDC.64 R8, c[0x0][0x3b0] ;  /* 0x0000ec00ff087b82 */ /* 0x002e220000000a00 */
[----:B------:R-:W-:-:S05]  /*0ca0*/  MOV R7, R12 ;  /* 0x0000000c00077202 */ /* 0x000fca0000000f00 */
[----:B------:R-:W2:Y:S01]  /*0cb0*/  LDG.E R12, desc[UR10][R6.64+-0x20] ;  /* 0xffffe00a060c7981 */ /* 0x000ea2000c1e1900 */
[----:B0-----:R-:W-:-:S04]  /*0cc0*/  IMAD.WIDE R8, R10, 0x4, R8 ;  /* 0x000000040a087825 */ /* 0x001fc800078e0208 */
[----:B--2---:R-:W-:-:S05]  /*0cd0*/  FMUL R11, R15, R12 ;  /* 0x0000000c0f0b7220 */ /* 0x004fca0000400000 */
[----:B------:R0:W-:Y:S04]  /*0ce0*/  REDG.E.ADD.F32.FTZ.RN.STRONG.GPU desc[UR10][R8.64], R11 ;  /* 0x0000000b080079a6 */ /* 0x0001e8000c12f30a */
[----:B------:R-:W2:Y:S02]  /*0cf0*/  LDG.E R12, desc[UR10][R6.64+-0x1c] ;  /* 0xffffe40a060c7981 */ /* 0x000ea4000c1e1900 */
[----:B--2---:R-:W-:-:S05]  /*0d00*/  FMUL R13, R15, R12 ;  /* 0x0000000c0f0d7220 */ /* 0x004fca0000400000 */
[----:B------:R1:W-:Y:S04]  /*0d10*/  REDG.E.ADD.F32.FTZ.RN.STRONG.GPU desc[UR10][R8.64+0x4], R13 ;  /* 0x0000040d080079a6 */ /* 0x0003e8000c12f30a */
[----:B------:R-:W2:Y:S02]  /*0d20*/  LDG.E R12, desc[UR10][R6.64+-0x18] ;  /* 0xffffe80a060c7981 */ /* 0x000ea4000c1e1900 */
[----:B--2---:R-:W-:-:S05]  /*0d30*/  FMUL R17, R15, R12 ;  /* 0x0000000c0f117220 */ /* 0x004fca0000400000 */
[----:B------:R2:W-:Y:S04]  /*0d40*/  REDG.E.ADD.F32.FTZ.RN.STRONG.GPU desc[UR10][R8.64+0x8], R17 ;  /* 0x00000811080079a6 */ /* 0x0005e8000c12f30a */
[----:B------:R-:W3:Y:S02]  /*0d50*/  LDG.E R12, desc[UR10][R6.64+-0x14] ;  /* 0xffffec0a060c7981 */ /* 0x000ee4000c1e1900 */
[----:B---3--:R-:W-:-:S05]  /*0d60*/  FMUL R19, R15, R12 ;  /* 0x0000000c0f137220 */ /* 0x008fca0000400000 */
[----:B------:R3:W-:Y:S04]  /*0d70*/  REDG.E.ADD.F32.FTZ.RN.STRONG.GPU desc[UR10][R8.64+0xc], R19 ;  /* 0x00000c13080079a6 */ /* 0x0007e8000c12f30a */
[----:B------:R-:W0:Y:S02]  /*0d80*/  LDG.E R12, desc[UR10][R6.64+-0x10] ;  /* 0xfffff00a060c7981 */ /* 0x000e24000c1e1900 */
[----:B0-----:R-:W-:-:S05]  /*0d90*/  FMUL R11, R15, R12 ;  /* 0x0000000c0f0b7220 */ /* 0x001fca0000400000 */
[----:B------:R0:W-:Y:S04]  /*0da0*/  REDG.E.ADD.F32.FTZ.RN.STRONG.GPU desc[UR10][R8.64+0x10], R11 ;  /* 0x0000100b080079a6 */ /* 0x0001e8000c12f30a */
[----:B------:R-:W1:Y:S02]  /*0db0*/  LDG.E R12, desc[UR10][R6.64+-0xc] ;  /* 0xfffff40a060c7981 */ /* 0x000e64000c1e1900 */
[----:B-1----:R-:W-:-:S05]  /*0dc0*/  FMUL R13, R15, R12 ;  /* 0x0000000c0f0d7220 */ /* 0x002fca0000400000 */
        /* <DEDUP_REMOVED lines=28> */
[----:B------:R-:W3:Y:S01]  /*0f90*/  LDG.E R12, desc[UR10][R6.64+0x1c] ;  /* 0x00001c0a060c7981 */ /* 0x000ee2000c1e1900 */
[----:B------:R-:W-:-:S04]  /*0fa0*/  UIADD3 UR8, UPT, UPT, UR8, 0x10, URZ ;  /* 0x0000001008087890 */ /* 0x000fc8000fffe0ff */
[----:B------:R-:W-:Y:S01]  /*0fb0*/  UISETP.NE.AND UP1, UPT, UR8, URZ, UPT ;  /* 0x000000ff0800728c */ /* 0x000fe2000bf25270 */
[----:B---3--:R-:W-:-:S05]  /*0fc0*/  FMUL R19, R15, R12 ;  /* 0x0000000c0f137220 */ /* 0x008fca0000400000 */
[----:B------:R1:W-:Y:S01]  /*0fd0*/  REDG.E.ADD.F32.FTZ.RN.STRONG.GPU desc[UR10][R8.64+0x3c], R19 ;  /* 0x00003c13080079a6 */ /* 0x0003e2000c12f30a */
[----:B0-----:R-:W-:Y:S02]  /*0fe0*/  IADD3 R11, P2, PT, R6, 0x40, RZ ;  /* 0x00000040060b7810 */ /* 0x001fe40007f5e0ff */
[----:B------:R-:W-:Y:S02]  /*0ff0*/  IADD3 R10, PT, PT, R10, 0x10, RZ ;  /* 0x000000100a0a7810 */ /* 0x000fe40007ffe0ff */
[----:B------:R-:W-:Y:S01]  /*1000*/  IADD3.X R12, PT, PT, RZ, R7, RZ, P2, !PT ;  /* 0x00000007ff0c7210 */ /* 0x000fe200017fe4ff */
[----:B------:R-:W-:Y:S08]  /*1010*/  BRA.U UP1, `(.L_x_30) ;  /* 0xfffffffd01187547 */ /* 0x000ff0000b83ffff */
.L_x_29:
[----:B------:R-:W-:Y:S05]  /*1020*/  BRA.U !UP0, `(.L_x_28) ;  /* 0x0000000508607547 */ /* 0x000fea000b800000 */
[----:B------:R-:W-:Y:S02]  /*1030*/  UISETP.GE.U32.AND UP0, UPT, UR7, 0x8, UPT ;  /* 0x000000080700788c */ /* 0x000fe4000bf06070 */
[----:B------:R-:W-:-:S04]  /*1040*/  ULOP3.LUT UR8, UR6, 0x7, URZ, 0xc0, !UPT ;  /* 0x0000000706087892 */ /* 0x000fc8000f8ec0ff */
[----:B------:R-:W-:-:S03]  /*1050*/  UISETP.NE.AND UP1, UPT, UR8, URZ, UPT ;  /* 0x000000ff0800728c */ /* 0x000fc6000bf25270 */
[----:B------:R-:W-:Y:S08]  /*1060*/  BRA.U !UP0, `(.L_x_31) ;  /* 0x0000000108907547 */ /* 0x000ff0000b800000 */
[----:B------:R-:W0:Y:S01]  /*1070*/  LDC.64 R10, c[0x0][0x380] ;  /* 0x0000e000ff0a7b82 */ /* 0x000e220000000a00 */
[----:B------:R-:W-:-:S07]  /*1080*/  IADD3 R7, PT, PT, R5, UR4, RZ ;  /* 0x0000000405077c10 */ /* 0x000fce000fffe0ff */
[----:B-1----:R-:W1:Y:S01]  /*1090*/  LDC.64 R8, c[0x0][0x3b0] ;  /* 0x0000ec00ff087b82 */ /* 0x002e620000000a00 */
[----:B0-----:R-:W-:-:S07]  /*10a0*/  IMAD.WIDE.U32 R10, R7, 0x4, R10 ;  /* 0x00000004070a7825 */ /* 0x001fce00078e000a */
[----:B------:R-:W0:Y:S01]  /*10b0*/  LDC.64 R6, c[0x0][0x380] ;  /* 0x0000e000ff067b82 */ /* 0x000e220000000a00 */
[----:B------:R-:W2:Y:S01]  /*10c0*/  LDG.E R10, desc[UR10][R10.64] ;  /* 0x0000000a0a0a7981 */ /* 0x000ea2000c1e1900 */
[----:B------:R-:W-:Y:S02]  /*10d0*/  IADD3 R12, P2, PT, R5, UR4, RZ ;  /* 0x00000004050c7c10 */ /* 0x000fe4000ff5e0ff */
[----:B------:R-:W-:Y:S02]  /*10e0*/  IADD3 R13, PT, PT, R4, UR4, RZ ;  /* 0x00000004040d7c10 */ /* 0x000fe4000fffe0ff */
[----:B------:R-:W-:-:S03]  /*10f0*/  IADD3.X R14, PT, PT, RZ, RZ, RZ, P2, !PT ;  /* 0x000000ffff0e7210 */ /* 0x000fc600017fe4ff */
[----:B-1----:R-:W-:Y:S01]  /*1100*/  IMAD.WIDE R8, R13, 0x4, R8 ;  /* 0x000000040d087825 */ /* 0x002fe200078e0208 */
[----:B0-----:R-:W-:-:S04]  /*1110*/  LEA R6, P2, R12, R6, 0x2 ;  /* 0x000000060c067211 */ /* 0x001fc800078410ff */
[----:B------:R-:W-:Y:S01]  /*1120*/  LEA.HI.X R7, R12, R7, R14, 0x2, P2 ;  /* 0x000000070c077211 */ /* 0x000fe200010f140e */
        /* <DEDUP_REMOVED lines=22> */
[----:B------:R0:W-:Y:S01]  /*1290*/  REDG.E.ADD.F32.FTZ.RN.STRONG.GPU desc[UR10][R8.64+0x1c], R19 ;  /* 0x00001c13080079a6 */ /* 0x0001e2000c12f30a */
[----:B------:R-:W-:-:S12]  /*12a0*/  UIADD3 UR4, UPT, UPT, UR4, 0x8, URZ ;  /* 0x0000000804047890 */ /* 0x000fd8000fffe0ff */
.L_x_31:
[----:B------:R-:W-:Y:S05]  /*12b0*/  BRA.U !UP1, `(.L_x_28) ;  /* 0x0000000109bc7547 */ /* 0x000fea000b800000 */
[----:B------:R-:W-:Y:S02]  /*12c0*/  UISETP.GE.U32.AND UP0, UPT, UR8, 0x4, UPT ;  /* 0x000000040800788c */ /* 0x000fe4000bf06070 */
[----:B------:R-:W-:-:S04]  /*12d0*/  ULOP3.LUT UR6, UR6, 0x3, URZ, 0xc0, !UPT ;  /* 0x0000000306067892 */ /* 0x000fc8000f8ec0ff */
[----:B------:R-:W-:-:S03]  /*12e0*/  UISETP.NE.AND UP1, UPT, UR6, URZ, UPT ;  /* 0x000000ff0600728c */ /* 0x000fc6000bf25270 */
[----:B------:R-:W-:Y:S08]  /*12f0*/  BRA.U !UP0, `(.L_x_32) ;  /* 0x0000000108607547 */ /* 0x000ff0000b800000 */
[----:B------:R-:W2:Y:S01]  /*1300*/  LDC.64 R6, c[0x0][0x380] ;  /* 0x0000e000ff067b82 */ /* 0x000ea20000000a00 */
[----:B0-----:R-:W-:-:S07]  /*1310*/  IADD3 R11, PT, PT, R5, UR4, RZ ;  /* 0x00000004050b7c10 */ /* 0x001fce000fffe0ff */
[----:B-1----:R-:W0:Y:S01]  /*1320*/  LDC.64 R8, c[0x0][0x3b0] ;  /* 0x0000ec00ff087b82 */ /* 0x002e220000000a00 */
[----:B--2---:R-:W-:-:S07]  /*1330*/  IMAD.WIDE.U32 R10, R11, 0x4, R6 ;  /* 0x000000040b0a7825 */ /* 0x004fce00078e0006 */
[----:B------:R-:W1:Y:S01]  /*1340*/  LDC.64 R6, c[0x0][0x380] ;  /* 0x0000e000ff067b82 */ /* 0x000e620000000a00 */
[----:B------:R-:W2:Y:S01]  /*1350*/  LDG.E R10, desc[UR10][R10.64] ;  /* 0x0000000a0a0a7981 */ /* 0x000ea2000c1e1900 */
[----:B------:R-:W-:Y:S02]  /*1360*/  IADD3 R12, P2, PT, R5, UR4, RZ ;  /* 0x00000004050c7c10 */ /* 0x000fe4000ff5e0ff */
[----:B------:R-:W-:Y:S02]  /*1370*/  IADD3 R13, PT, PT, R4, UR4, RZ ;  /* 0x00000004040d7c10 */ /* 0x000fe4000fffe0ff */
[----:B------:R-:W-:-:S03]  /*1380*/  IADD3.X R14, PT, PT, RZ, RZ, RZ, P2, !PT ;  /* 0x000000ffff0e7210 */ /* 0x000fc600017fe4ff */
[----:B0-----:R-:W-:Y:S01]  /*1390*/  IMAD.WIDE R8, R13, 0x4, R8 ;  /* 0x000000040d087825 */ /* 0x001fe200078e0208 */
[----:B-1----:R-:W-:-:S04]  /*13a0*/  LEA R6, P2, R12, R6, 0x2 ;  /* 0x000000060c067211 */ /* 0x002fc800078410ff */
[----:B------:R-:W-:Y:S01]  /*13b0*/  LEA.HI.X R7, R12, R7, R14, 0x2, P2 ;  /* 0x000000070c077211 */ /* 0x000fe200010f140e */
[----:B--2---:R-:W-:-:S05]  /*13c0*/  FMUL R13, R15, R10 ;  /* 0x0000000a0f0d7220 */ /* 0x004fca0000400000 */
[----:B------:R2:W-:Y:S04]  /*13d0*/  REDG.E.ADD.F32.FTZ.RN.STRONG.GPU desc[UR10][R8.64], R13 ;  /* 0x0000000d080079a6 */ /* 0x0005e8000c12f30a */
[----:B------:R-:W3:Y:S02]  /*13e0*/  LDG.E R10, desc[UR10][R6.64+0x4] ;  /* 0x0000040a060a7981 */ /* 0x000ee4000c1e1900 */
[----:B---3--:R-:W-:-:S05]  /*13f0*/  FMUL R11, R15, R10 ;  /* 0x0000000a0f0b7220 */ /* 0x008fca0000400000 */
[----:B------:R2:W-:Y:S04]  /*1400*/  REDG.E.ADD.F32.FTZ.RN.STRONG.GPU desc[UR10][R8.64+0x4], R11 ;  /* 0x0000040b080079a6 */ /* 0x0005e8000c12f30a */
[----:B------:R-:W3:Y:S02]  /*1410*/  LDG.E R10, desc[UR10][R6.64+0x8] ;  /* 0x0000080a060a7981 */ /* 0x000ee4000c1e1900 */
[----:B---3--:R-:W-:-:S05]  /*1420*/  FMUL R17, R15, R10 ;  /* 0x0000000a0f117220 */ /* 0x008fca0000400000 */
[----:B------:R2:W-:Y:S04]  /*1430*/  REDG.E.ADD.F32.FTZ.RN.STRONG.GPU desc[UR10][R8.64+0x8], R17 ;  /* 0x00000811080079a6 */ /* 0x0005e8000c12f30a */
[----:B------:R-:W3:Y:S02]  /*1440*/  LDG.E R10, desc[UR10][R6.64+0xc] ;  /* 0x00000c0a060a7981 */ /* 0x000ee4000c1e1900 */
[----:B---3--:R-:W-:-:S05]  /*1450*/  FMUL R19, R15, R10 ;  /* 0x0000000a0f137220 */ /* 0x008fca0000400000 */
[----:B------:R2:W-:Y:S01]  /*1460*/  REDG.E.ADD.F32.FTZ.RN.STRONG.GPU desc[UR10][R8.64+0xc], R19 ;  /* 0x00000c13080079a6 */ /* 0x0005e2000c12f30a */
[----:B------:R-:W-:-:S12]  /*1470*/  UIADD3 UR4, UPT, UPT, UR4, 0x4, URZ ;  /* 0x0000000404047890 */ /* 0x000fd8000fffe0ff */
.L_x_32:
[----:B------:R-:W-:Y:S05]  /*1480*/  BRA.U !UP1, `(.L_x_28) ;  /* 0x0000000109487547 */ /* 0x000fea000b800000 */
[----:B012---:R-:W0:Y:S01]  /*1490*/  LDC.64 R8, c[0x0][0x380] ;  /* 0x0000e000ff087b82 */ /* 0x007e220000000a00 */
[----:B------:R-:W-:Y:S01]  /*14a0*/  IADD3 R5, PT, PT, R5, UR4, RZ ;  /* 0x0000000405057c10 */ /* 0x000fe2000fffe0ff */
[----:B------:R-:W-:Y:S01]  /*14b0*/  UIADD3 UR6, UPT, UPT, -UR6, URZ, URZ ;  /* 0x000000ff06067290 */ /* 0x000fe2000fffe1ff */
[----:B------:R-:W-:-:S05]  /*14c0*/  IADD3 R11, PT, PT, R4, UR4, RZ ;  /* 0x00000004040b7c10 */ /* 0x000fca000fffe0ff */
[----:B------:R-:W1:Y:S01]  /*14d0*/  LDC.64 R6, c[0x0][0x3b0] ;  /* 0x0000ec00ff067b82 */ /* 0x000e620000000a00 */
[----:B0-----:R-:W-:-:S03]  /*14e0*/  IMAD.WIDE.U32 R8, R5, 0x4, R8 ;  /* 0x0000000405087825 */ /* 0x001fc600078e0008 */
[----:B------:R-:W-:-:S07]  /*14f0*/  MOV R10, R8 ;  /* 0x00000008000a7202 */ /* 0x000fce0000000f00 */
.L_x_33:
[----:B------:R-:W-:-:S06]  /*1500*/  MOV R8, R10 ;  /* 0x0000000a00087202 */ /* 0x000fcc0000000f00 */
[----:B------:R-:W2:Y:S01]  /*1510*/  LDG.E R8, desc[UR10][R8.64] ;  /* 0x0000000a08087981 */ /* 0x000ea2000c1e1900 */
[----:B-1-3--:R-:W-:Y:S01]  /*1520*/  IMAD.WIDE R4, R11, 0x4, R6 ;  /* 0x000000040b047825 */ /* 0x00afe200078e0206 */
[----:B------:R-:W-:-:S04]  /*1530*/  UIADD3 UR6, UPT, UPT, UR6, 0x1, URZ ;  /* 0x0000000106067890 */ /* 0x000fc8000fffe0ff */
[----:B------:R-:W-:Y:S01]  /*1540*/  UISETP.NE.AND UP0, UPT, UR6, URZ, UPT ;  /* 0x000000ff0600728c */ /* 0x000fe2000bf05270 */
[----:B--2---:R-:W-:-:S05]  /*1550*/  FMUL R13, R15, R8 ;  /* 0x000000080f0d7220 */ /* 0x004fca0000400000 */
[----:B------:R3:W-:Y:S01]  /*1560*/  REDG.E.ADD.F32.FTZ.RN.STRONG.GPU desc[UR10][R4.64], R13 ;  /* 0x0000000d040079a6 */ /* 0x0007e2000c12f30a */
[----:B------:R-:W-:Y:S02]  /*1570*/  IADD3 R10, P2, PT, R10, 0x4, RZ ;  /* 0x000000040a0a7810 */ /* 0x000fe40007f5e0ff */
[----:B------:R-:W-:Y:S02]  /*1580*/  IADD3 R11, PT, PT, R11, 0x1, RZ ;  /* 0x000000010b0b7810 */ /* 0x000fe40007ffe0ff */
[----:B------:R-:W-:Y:S01]  /*1590*/  IADD3.X R9, PT, PT, RZ, R9, RZ, P2, !PT ;  /* 0x00000009ff097210 */ /* 0x000fe200017fe4ff */
[----:B------:R-:W-:Y:S08]  /*15a0*/  BRA.U UP0, `(.L_x_33) ;  /* 0xfffffffd00d47547 */ /* 0x000ff0000b83ffff */
.L_x_28:
[----:B---3--:R-:W3:Y:S02]  /*15b0*/  LDC.64 R4, c[0x0][0x3c0] ;  /* 0x0000f000ff047b82 */ /* 0x008ee40000000a00 */
[----:B---3--:R-:W-:-:S05]  /*15c0*/  IMAD.WIDE R4, R3, 0x4, R4 ;  /* 0x0000000403047825 */ /* 0x008fca00078e0204 */
[----:B------:R3:W-:Y:S02]  /*15d0*/  REDG.E.ADD.F32.FTZ.RN.STRONG.GPU desc[UR10][R4.64], R15 ;  /* 0x0000000f040079a6 */ /* 0x0007e4000c12f30a */
.L_x_21:
[----:B------:R-:W-:Y:S05]  /*15e0*/  BSYNC.RECONVERGENT B0 ;  /* 0x0000000000007941 */ /* 0x000fea0003800200 */
.L_x_20:
[----:B---3--:R-:W-:Y:S01]  /*15f0*/  IMAD R4, R2, UR12, RZ ;  /* 0x0000000c02047c24 */ /* 0x008fe2000f8e02ff */
[----:B------:R-:W-:Y:S04]  /*1600*/  BSSY.RECONVERGENT B0, `(.L_x_34) ;  /* 0x0000026000007945 */ /* 0x000fe80003800200 */
[----:B------:R-:W-:-:S13]  /*1610*/  ISETP.GE.OR P1, PT, R3, R4, P1 ;  /* 0x000000040300720c */ /* 0x000fda0000f26670 */
[----:B------:R-:W-:Y:S05]  /*1620*/  @P1 BRA `(.L_x_35) ;  /* 0x00000000008c1947 */ /* 0x000fea0003800000 */
[----:B------:R-:W-:-:S04]  /*1630*/  IABS R7, R2 ;  /* 0x0000000200077213 */ /* 0x000fc80000000000 */
[----:B------:R-:W3:Y:S08]  /*1640*/  I2F.RP R6, R7 ;  /* 0x0000000700067306 */ /* 0x000ef00000209400 */
[----:B---3--:R-:W3:Y:S02]  /*1650*/  MUFU.RCP R6, R6 ;  /* 0x0000000600067308 */ /* 0x008ee40000001000 */
[----:B---3--:R-:W-:-:S06]  /*1660*/  IADD3 R4, PT, PT, R6, 0xffffffe, RZ ;  /* 0x0ffffffe06047810 */ /* 0x008fcc0007ffe0ff */
[----:B0-----:R0:W1:Y:S02]  /*1670*/  F2I.FTZ.U32.TRUNC.NTZ R5, R4 ;  /* 0x0000000400057305 */ /* 0x001064000021f000 */
[----:B0-----:R-:W-:Y:S01]  /*1680*/  HFMA2 R4, -RZ, RZ, 0, 0 ;  /* 0x00000000ff047431 */ /* 0x001fe200000001ff */
[----:B-12---:R-:W-:-:S05]  /*1690*/  IADD3 R8, PT, PT, RZ, -R5, RZ ;  /* 0x80000005ff087210 */ /* 0x006fca0007ffe0ff */
[----:B------:R-:W-:Y:S01]  /*16a0*/  IMAD R9, R8, R7, RZ ;  /* 0x0000000708097224 */ /* 0x000fe200078e02ff */
[----:B------:R-:W-:-:S03]  /*16b0*/  IABS R8, R3 ;  /* 0x0000000300087213 */ /* 0x000fc60000000000 */
[----:B------:R-:W-:Y:S01]  /*16c0*/  IMAD.HI.U32 R5, R5, R9, R4 ;  /* 0x0000000905057227 */ /* 0x000fe200078e0004 */
[----:B------:R-:W-:-:S04]  /*16d0*/  LOP3.LUT R4, R3, R2, RZ, 0x3c, !PT ;  /* 0x0000000203047212 */ /* 0x000fc800078e3cff */
[----:B------:R-:W-:Y:S01]  /*16e0*/  ISETP.GE.AND P2, PT, R4, RZ, PT ;  /* 0x000000ff0400720c */ /* 0x000fe20003f46270 */
[----:B------:R-:W-:-:S05]  /*16f0*/  IMAD.HI.U32 R5, R5, R8, RZ ;  /* 0x0000000805057227 */ /* 0x000fca00078e00ff */
[----:B------:R-:W-:-:S05]  /*1700*/  IADD3 R6, PT, PT, -R5, RZ, RZ ;  /* 0x000000ff05067210 */ /* 0x000fca0007ffe1ff */
[----:B------:R-:W-:-:S05]  /*1710*/  IMAD R6, R7, R6, R8 ;  /* 0x0000000607067224 */ /* 0x000fca00078e0208 */
[----:B------:R-:W-:-:S13]  /*1720*/  ISETP.GT.U32.AND P3, PT, R7, R6, PT ;  /* 0x000000060700720c */ /* 0x000fda0003f64070 */
[-C--:B------:R-:W-:Y:S02]  /*1730*/  @!P3 IADD3 R6, PT, PT, R6, -R7.reuse, RZ ;  /* 0x800000070606b210 */ /* 0x080fe40007ffe0ff */
[----:B------:R-:W-:Y:S02]  /*1740*/  @!P3 IADD3 R5, PT, PT, R5, 0x1, RZ ;  /* 0x000000010505b810 */ /* 0x000fe40007ffe0ff */
[----:B------:R-:W-:Y:S02]  /*1750*/  ISETP.GE.U32.AND P1, PT, R6, R7, PT ;  /* 0x000000070600720c */ /* 0x000fe40003f26070 */
[----:B------:R-:W-:Y:S01]  /*1760*/  ISETP.NE.AND P3, PT, R2, RZ, PT ;  /* 0x000000ff0200720c */ /* 0x000fe20003f65270 */
[----:B------:R-:W0:Y:S10]  /*1770*/  LDC.64 R6, c[0x0][0x388] ;  /* 0x0000e200ff067b82 */ /* 0x000e340000000a00 */
[----:B------:R-:W-:-:S04]  /*1780*/  @P1 IADD3 R5, PT, PT, R5, 0x1, RZ ;  /* 0x0000000105051810 */ /* 0x000fc80007ffe0ff */
[----:B------:R-:W-:Y:S02]  /*1790*/  @!P2 IADD3 R5, PT, PT, -R5, RZ, RZ ;  /* 0x000000ff0505a210 */ /* 0x000fe40007ffe1ff */
[----:B------:R-:W-:-:S04]  /*17a0*/  @!P3 LOP3.LUT R5, RZ, R2, RZ, 0x33, !PT ;  /* 0x00000002ff05b212 */ /* 0x000fc800078e33ff */
[----:B------:R-:W-:-:S05]  /*17b0*/  IADD3 R9, PT, PT, -R5, RZ, RZ ;  /* 0x000000ff05097210 */ /* 0x000fca0007ffe1ff */
[----:B------:R-:W-:-:S04]  /*17c0*/  IMAD R9, R2, R9, R3 ;  /* 0x0000000902097224 */ /* 0x000fc800078e0203 */
[----:B------:R-:W-:-:S04]  /*17d0*/  IMAD R9, R0, R2, R9 ;  /* 0x0000000200097224 */ /* 0x000fc800078e0209 */
[----:B0-----:R-:W-:-:S06]  /*17e0*/  IMAD.WIDE R6, R9, 0x4, R6 ;  /* 0x0000000409067825 */ /* 0x001fcc00078e0206 */
[----:B------:R-:W2:Y:S01]  /*17f0*/  LDG.E R7, desc[UR10][R6.64] ;  /* 0x0000000a06077981 */ /* 0x000ea2000c1e1900 */
[----:B------:R-:W-:Y:S02]  /*1800*/  LEA R0, R5, UR5, 0x2 ;  /* 0x0000000505007c11 */ /* 0x000fe4000f8e10ff */
[----:B------:R-:W0:Y:S04]  /*1810*/  LDC.64 R4, c[0x0][0x3b8] ;  /* 0x0000ee00ff047b82 */ /* 0x000e280000000a00 */
[----:B------:R-:W2:Y:S01]  /*1820*/  LDS R0, [R0] ;  /* 0x0000000000007984 */ /* 0x000ea20000000800 */
[----:B0-----:R-:W-:-:S04]  /*1830*/  IMAD.WIDE R4, R3, 0x4, R4 ;  /* 0x0000000403047825 */ /* 0x001fc800078e0204 */
[----:B--2---:R-:W-:-:S05]  /*1840*/  FMUL R9, R0, R7 ;  /* 0x0000000700097220 */ /* 0x004fca0000400000 */
[----:B------:R3:W-:Y:S02]  /*1850*/  REDG.E.ADD.F32.FTZ.RN.STRONG.GPU desc[UR10][R4.64], R9 ;  /* 0x00000009040079a6 */ /* 0x0007e4000c12f30a */
.L_x_35:
[----:B------:R-:W-:Y:S05]  /*1860*/  BSYNC.RECONVERGENT B0 ;  /* 0x0000000000007941 */ /* 0x000fea0003800200 */
.L_x_34:
[----:B------:R-:W-:Y:S05]  /*1870*/  @!P0 EXIT ;  /* 0x000000000000894d */ /* 0x000fea0003800000 */
[----:B------:R-:W4:Y:S01]  /*1880*/  LDS R7, [R16] ;  /* 0x0000000010077984 */ /* 0x000f220000000800 */
[----:B0--3--:R-:W0:Y:S02]  /*1890*/  LDC.64 R4, c[0x0][0x3c8] ;  /* 0x0000f200ff047b82 */ /* 0x009e240000000a00 */
[----:B0-----:R-:W-:-:S05]  /*18a0*/  IMAD.WIDE R2, R3, 0x4, R4 ;  /* 0x0000000403027825 */ /* 0x001fca00078e0204 */
[----:B----4-:R-:W-:Y:S01]  /*18b0*/  REDG.E.ADD.F32.FTZ.RN.STRONG.GPU desc[UR10][R2.64], R7 ;  /* 0x00000007020079a6 */ /* 0x010fe2000c12f30a */
[----:B------:R-:W-:Y:S05]  /*18c0*/  EXIT ;  /* 0x000000000000794d */ /* 0x000fea0003800000 */
.L_x_36:
        /* <DEDUP_REMOVED lines=11> */
.L_x_122:


//--------------------- .text._Z7softmaxPfii      --------------------------
	.section	.text._Z7softmaxPfii,"ax",@progbits
	.align	128
        .global         _Z7softmaxPfii
        .type           _Z7softmaxPfii,@function
        .size           _Z7softmaxPfii,(.L_x_120 - _Z7softmaxPfii)
        .other          _Z7softmaxPfii,@"STO_CUDA_ENTRY STV_DEFAULT"
_Z7softmaxPfii:
.text._Z7softmaxPfii:
[----:B------:R-:W-:Y:S08]  /*0000*/  LDC R1, c[0x0][0x37c] ;  /* 0x0000df00ff017b82 */ /* 0x000ff00000000800 */
[----:B------:R-:W0:Y:S08]  /*0010*/  S2UR UR4, SR_CTAID.X ;  /* 0x00000000000479c3 */ /* 0x000e300000002500 */
[----:B------:R-:W0:Y:S02]  /*0020*/  LDC R0, c[0x0][0x38c] ;  /* 0x0000e300ff007b82 */ /* 0x000e240000000800 */
[----:B0-----:R-:W-:-:S13]  /*0030*/  ISETP.LE.AND P0, PT, R0, UR4, PT ;  /* 0x0000000400007c0c */ /* 0x001fda000bf03270 */
[----:B------:R-:W-:Y:S05]  /*0040*/  @P0 EXIT ;  /* 0x000000000000094d */ /* 0x000fea0003800000 */
[----:B------:R-:W0:Y:S01]  /*0050*/  LDC R3, c[0x0][0x388] ;  /* 0x0000e200ff037b82 */ /* 0x000e220000000800 */
[----:B------:R-:W1:Y:S07]  /*0060*/  LDCU.64 UR8, c[0x0][0x358] ;  /* 0x00006b00ff0877ac */ /* 0x000e6e0008000a00 */
[----:B------:R-:W2:Y:S01]  /*0070*/  LDC.64 R6, c[0x0][0x380] ;  /* 0x0000e000ff067b82 */ /* 0x000ea20000000a00 */
[----:B0-----:R-:W-:-:S04]  /*0080*/  IMAD R2, R3, UR4, RZ ;  /* 0x0000000403027c24 */ /* 0x001fc8000f8e02ff */
[----:B--2---:R-:W-:-:S05]  /*0090*/  IMAD.WIDE R4, R2, 0x4, R6 ;  /* 0x0000000402047825 */ /* 0x004fca00078e0206 */
[----:B-1----:R0:W5:Y:S01]  /*00a0*/  LDG.E R0, desc[UR8][R4.64] ;  /* 0x0000000804007981 */ /* 0x002162000c1e1900 */
[----:B------:R-:W-:-:S13]  /*00b0*/  ISETP.GE.AND P0, PT, R3, 0x2, PT ;  /* 0x000000020300780c */ /* 0x000fda0003f06270 */
[----:B0-----:R-:W-:Y:S05]  /*00c0*/  @!P0 BRA `(.L_x_37) ;  /* 0x0000000400a88947 */ /* 0x001fea0003800000 */
[C---:B------:R-:W-:Y:S01]  /*00d0*/  IADD3 R4, PT, PT, R3.reuse, -0x2, RZ ;  /* 0xfffffffe03047810 */ /* 0x040fe20007ffe0ff */
[----:B------:R-:W-:Y:S01]  /*00e0*/  UMOV UR4, 0x1 ;  /* 0x0000000100047882 */ /* 0x000fe20000000000 */
[----:B------:R-:W-:Y:S02]  /*00f0*/  IADD3 R3, PT, PT, R3, -0x1, RZ ;  /* 0xffffffff03037810 */ /* 0x000fe40007ffe0ff */
[----:B------:R-:W-:Y:S02]  /*0100*/  ISETP.GE.U32.AND P0, PT, R4, 0xf, PT ;  /* 0x0000000f0400780c */ /* 0x000fe40003f06070 */
[----:B------:R-:W-:-:S11]  /*0110*/  LOP3.LUT R19, R3, 0xf, RZ, 0xc0, !PT ;  /* 0x0000000f03137812 */ /* 0x000fd600078ec0ff */
[----:B------:R-:W-:Y:S05]  /*0120*/  @!P0 BRA `(.L_x_38) ;  /* 0x00000000009c8947 */ /* 0x000fea0003800000 */
[----:B------:R-:W-:Y:S01]  /*0130*/  IADD3 R5, PT, PT, R2, 0x1, RZ ;  /* 0x0000000102057810 */ /* 0x000fe20007ffe0ff */
[----:B------:R-:W-:-:S04]  /*0140*/  UMOV UR4, URZ ;  /* 0x000000ff00047c82 */ /* 0x000fc80008000000 */
[----:B------:R-:W-:Y:S01]  /*0150*/  IMAD.WIDE.U32 R4, R5, 0x4, R6 ;  /* 0x0000000405047825 */ /* 0x000fe200078e0006 */
[----:B------:R-:W-:Y:S02]  /*0160*/  LOP3.LUT R6, R3, 0xfffffff0, RZ, 0xc0, !PT ;  /* 0xfffffff003067812 */ /* 0x000fe400078ec0ff */
[----:B------:R-:W-:Y:S02]  /*0170*/  IADD3 R12, P0, PT, R4, 0x20, RZ ;  /* 0x00000020040c7810 */ /* 0x000fe40007f1e0ff */
[----:B------:R-:W-:Y:S02]  /*0180*/  IADD3 R6, PT, PT, -R6, RZ, RZ ;  /* 0x000000ff06067210 */ /* 0x000fe40007ffe1ff */
[----:B------:R-:W-:-:S09]  /*0190*/  IADD3.X R5, PT, PT, RZ, R5, RZ, P0, !PT ;  /* 0x00000005ff057210 */ /* 0x000fd200007fe4ff */
.L_x_39:
[----:B------:R-:W-:-:S05]  /*01a0*/  MOV R4, R12 ;  /* 0x0000000c00047202 */ /* 0x000fca0000000f00 */
[----:B------:R-:W2:Y:S04]  /*01b0*/  LDG.E R11, desc[UR8][R4.64+-0x20] ;  /* 0xffffe008040b7981 */ /* 0x000ea8000c1e1900 */
[----:B------:R-:W2:Y:S04]  /*01c0*/  LDG.E R12, desc[UR8][R4.64+-0x1c] ;  /* 0xffffe408040c7981 */ /* 0x000ea8000c1e1900 */
[----:B------:R-:W3:Y:S04]  /*01d0*/  LDG.E R14, desc[UR8][R4.64+-0x18] ;  /* 0xffffe808040e7981 */ /* 0x000ee8000c1e1900 */
[----:B------:R-:W3:Y:S04]  /*01e0*/  LDG.E R13, desc[UR8][R4.64+-0x14] ;  /* 0xffffec08040d7981 */ /* 0x000ee8000c1e1900 */
[----:B------:R-:W4:Y:S04]  /*01f0*/  LDG.E R16, desc[UR8][R4.64+-0x10] ;  /* 0xfffff00804107981 */ /* 0x000f28000c1e1900 */
        /* <DEDUP_REMOVED lines=10> */
[----:B------:R0:W4:Y:S01]  /*02a0*/  LDG.E R7, desc[UR8][R4.64+0x1c] ;  /* 0x00001c0804077981 */ /* 0x000122000c1e1900 */
[----:B------:R-:W-:Y:S01]  /*02b0*/  IADD3 R6, PT, PT, R6, 0x10, RZ ;  /* 0x0000001006067810 */ /* 0x000fe20007ffe0ff */
[----:B------:R-:W-:-:S03]  /*02c0*/  UIADD3 UR4, UPT, UPT, UR4, 0x10, URZ ;  /* 0x0000001004047890 */ /* 0x000fc6000fffe0ff */
[----:B------:R-:W-:Y:S02]  /*02d0*/  ISETP.NE.AND P0, PT, R6, RZ, PT ;  /* 0x000000ff0600720c */ /* 0x000fe40003f05270 */
[----:B--2--5:R-:W-:Y:S02]  /*02e0*/  FMNMX3 R11, R0, R11, R12, !PT ;  /* 0x0000000b000b7276 */ /* 0x024fe4000780000c */
[----:B------:R-:W-:-:S04]  /*02f0*/  IADD3 R12, P1, PT, R4, 0x40, RZ ;  /* 0x00000040040c7810 */ /* 0x000fc80007f3e0ff */
[----:B0-----:R-:W-:Y:S02]  /*0300*/  IADD3.X R5, PT, PT, RZ, R5, RZ, P1, !PT ;  /* 0x00000005ff057210 */ /* 0x001fe40000ffe4ff */
[----:B---3--:R-:W-:-:S04]  /*0310*/  FMNMX3 R11, R11, R14, R13, !PT ;  /* 0x0000000e0b0b7276 */ /* 0x008fc8000780000d */
[----:B----4-:R-:W-:-:S04]  /*0320*/  FMNMX3 R11, R11, R16, R15, !PT ;  /* 0x000000100b0b7276 */ /* 0x010fc8000780000f */
[----:B------:R-:W-:-:S04]  /*0330*/  FMNMX3 R11, R11, R18, R17, !PT ;  /* 0x000000120b0b7276 */ /* 0x000fc80007800011 */
[----:B------:R-:W-:-:S04]  /*0340*/  FMNMX3 R11, R11, R20, R21, !PT ;  /* 0x000000140b0b7276 */ /* 0x000fc80007800015 */
[----:B------:R-:W-:-:S04]  /*0350*/  FMNMX3 R11, R11, R22, R23, !PT ;  /* 0x000000160b0b7276 */ /* 0x000fc80007800017 */
[----:B------:R-:W-:-:S04]  /*0360*/  FMNMX3 R9, R11, R9, R10, !PT ;  /* 0x000000090b097276 */ /* 0x000fc8000780000a */
[----:B------:R-:W-:Y:S01]  /*0370*/  FMNMX3 R0, R9, R8, R7, !PT ;  /* 0x0000000809007276 */ /* 0x000fe20007800007 */
[----:B------:R-:W-:Y:S06]  /*0380*/  @P0 BRA `(.L_x_39) ;  /* 0xfffffffc00840947 */ /* 0x000fec000383ffff */
[----:B------:R-:W-:-:S12]  /*0390*/  UIADD3 UR4, UPT, UPT, UR4, 0x1, URZ ;  /* 0x0000000104047890 */ /* 0x000fd8000fffe0ff */
.L_x_38:
[----:B------:R-:W-:-:S13]  /*03a0*/  ISETP.NE.AND P0, PT, R19, RZ, PT ;  /* 0x000000ff1300720c */ /* 0x000fda0003f05270 */
[----:B------:R-:W-:Y:S05]  /*03b0*/  @!P0 BRA `(.L_x_37) ;  /* 0x0000000000ec8947 */ /* 0x000fea0003800000 */
[----:B------:R-:W-:Y:S02]  /*03c0*/  ISETP.GE.U32.AND P0, PT, R19, 0x8, PT ;  /* 0x000000081300780c */ /* 0x000fe40003f06070 */
[----:B------:R-:W-:-:S04]  /*03d0*/  LOP3.LUT R15, R3, 0x7, RZ, 0xc0, !PT ;  /* 0x00000007030f7812 */ /* 0x000fc800078ec0ff */
[----:B------:R-:W-:-:S07]  /*03e0*/  ISETP.NE.AND P1, PT, R15, RZ, PT ;  /* 0x000000ff0f00720c */ /* 0x000fce0003f25270 */
[----:B------:R-:W-:Y:S06]  /*03f0*/  @!P0 BRA `(.L_x_40) ;  /* 0x0000000000548947 */ /* 0x000fec0003800000 */
[----:B------:R-:W0:Y:S01]  /*0400*/  LDC.64 R10, c[0x0][0x380] ;  /* 0x0000e000ff0a7b82 */ /* 0x000e220000000a00 */
[C---:B------:R-:W-:Y:S02]  /*0410*/  IADD3 R8, P0, PT, R2.reuse, UR4, RZ ;  /* 0x0000000402087c10 */ /* 0x040fe4000ff1e0ff */
[----:B------:R-:W-:Y:S02]  /*0420*/  IADD3 R5, PT, PT, R2, UR4, RZ ;  /* 0x0000000402057c10 */ /* 0x000fe4000fffe0ff */
[----:B------:R-:W-:-:S03]  /*0430*/  IADD3.X R9, PT, PT, RZ, RZ, RZ, P0, !PT ;  /* 0x000000ffff097210 */ /* 0x000fc600007fe4ff */
[----:B------:R-:W1:Y:S01]  /*0440*/  LDC.64 R6, c[0x0][0x380] ;  /* 0x0000e000ff067b82 */ /* 0x000e620000000a00 */
[----:B0-----:R-:W-:Y:S01]  /*0450*/  LEA R4, P0, R8, R10, 0x2 ;  /* 0x0000000a08047211 */ /* 0x001fe200078010ff */
[----:B-1----:R-:W-:-:S03]  /*0460*/  IMAD.WIDE.U32 R6, R5, 0x4, R6 ;  /* 0x0000000405067825 */ /* 0x002fc600078e0006 */
[----:B------:R-:W-:-:S03]  /*0470*/  LEA.HI.X R5, R8, R11, R9, 0x2, P0 ;  /* 0x0000000b08057211 */ /* 0x000fc600000f1409 */
[----:B------:R-:W2:Y:S04]  /*0480*/  LDG.E R7, desc[UR8][R6.64] ;  /* 0x0000000806077981 */ /* 0x000ea8000c1e1900 */
[----:B------:R-:W2:Y:S04]  /*0490*/  LDG.E R8, desc[UR8][R4.64+0x4] ;  /* 0x0000040804087981 */ /* 0x000ea8000c1e1900 */
[----:B------:R-:W3:Y:S04]  /*04a0*/  LDG.E R9, desc[UR8][R4.64+0x8] ;  /* 0x0000080804097981 */ /* 0x000ee8000c1e1900 */
[----:B------:R-:W3:Y:S04]  /*04b0*/  LDG.E R10, desc[UR8][R4.64+0xc] ;  /* 0x00000c08040a7981 */ /* 0x000ee8000c1e1900 */
[----:B------:R-:W4:Y:S04]  /*04c0*/  LDG.E R11, desc[UR8][R4.64+0x10] ;  /* 0x00001008040b7981 */ /* 0x000f28000c1e1900 */
[----:B------:R-:W4:Y:S04]  /*04d0*/  LDG.E R12, desc[UR8][R4.64+0x14] ;  /* 0x00001408040c7981 */ /* 0x000f28000c1e1900 */
[----:B------:R-:W4:Y:S04]  /*04e0*/  LDG.E R13, desc[UR8][R4.64+0x18] ;  /* 0x00001808040d7981 */ /* 0x000f28000c1e1900 */
[----:B------:R-:W4:Y:S01]  /*04f0*/  LDG.E R14, desc[UR8][R4.64+0x1c] ;  /* 0x00001c08040e7981 */ /* 0x000f22000c1e1900 */
[----:B------:R-:W-:Y:S01]  /*0500*/  UIADD3 UR4, UPT, UPT, UR4, 0x8, URZ ;  /* 0x0000000804047890 */ /* 0x000fe2000fffe0ff */
[----:B--2--5:R-:W-:-:S04]  /*0510*/  FMNMX3 R8, R0, R7, R8, !PT ;  /* 0x0000000700087276 */ /* 0x024fc80007800008 */
[----:B---3--:R-:W-:-:S04]  /*0520*/  FMNMX3 R8, R8, R9, R10, !PT ;  /* 0x0000000908087276 */ /* 0x008fc8000780000a */
[----:B----4-:R-:W-:-:S04]  /*0530*/  FMNMX3 R8, R8, R11, R12, !PT ;  /* 0x0000000b08087276 */ /* 0x010fc8000780000c */
[----:B------:R-:W-:-:S07]  /*0540*/  FMNMX3 R0, R8, R13, R14, !PT ;  /* 0x0000000d08007276 */ /* 0x000fce000780000e */
.L_x_40:
        /* <DEDUP_REMOVED lines=16> */
[----:B------:R-:W3:Y:S01]  /*0650*/  LDG.E R10, desc[UR8][R6.64+0xc] ;  /* 0x00000c08060a7981 */ /* 0x000ee2000c1e1900 */
[----:B------:R-:W-:Y:S01]  /*0660*/  UIADD3 UR4, UPT, UPT, UR4, 0x4, URZ ;  /* 0x0000000404047890 */ /* 0x000fe2000fffe0ff */
[----:B--2--5:R-:W-:-:S04]  /*0670*/  FMNMX3 R0, R0, R5, R8, !PT ;  /* 0x0000000500007276 */ /* 0x024fc80007800008 */
[----:B---3--:R-:W-:-:S07]  /*0680*/  FMNMX3 R0, R0, R9, R10, !PT ;  /* 0x0000000900007276 */ /* 0x008fce000780000a */
.L_x_41:
[----:B------:R-:W-:Y:S05]  /*0690*/  @!P1 BRA `(.L_x_37) ;  /* 0x0000000000349947 */ /* 0x000fea0003800000 */
[----:B------:R-:W0:Y:S01]  /*06a0*/  LDC.64 R4, c[0x0][0x380] ;  /* 0x0000e000ff047b82 */ /* 0x000e220000000a00 */
[----:B------:R-:W-:Y:S02]  /*06b0*/  IADD3 R7, PT, PT, R2, UR4, RZ ;  /* 0x0000000402077c10 */ /* 0x000fe4000fffe0ff */
[----:B------:R-:W-:-:S03]  /*06c0*/  IADD3 R3, PT, PT, -R3, RZ, RZ ;  /* 0x000000ff03037210 */ /* 0x000fc60007ffe1ff */
[----:B0-----:R-:W-:-:S05]  /*06d0*/  IMAD.WIDE.U32 R4, R7, 0x4, R4 ;  /* 0x0000000407047825 */ /* 0x001fca00078e0004 */
[----:B------:R-:W-:-:S07]  /*06e0*/  MOV R7, R5 ;  /* 0x0000000500077202 */ /* 0x000fce0000000f00 */
.L_x_42:
[----:B------:R-:W-:-:S06]  /*06f0*/  MOV R5, R7 ;  /* 0x0000000700057202 */ /* 0x000fcc0000000f00 */
[----:B------:R0:W2:Y:S01]  /*0700*/  LDG.E R5, desc[UR8][R4.64] ;  /* 0x0000000804057981 */ /* 0x0000a2000c1e1900 */
[----:B------:R-:W-:-:S04]  /*0710*/  IADD3 R3, PT, PT, R3, 0x1, RZ ;  /* 0x0000000103037810 */ /* 0x000fc80007ffe0ff */
[----:B------:R-:W-:Y:S02]  /*0720*/  ISETP.NE.AND P0, PT, R3, RZ, PT ;  /* 0x000000ff0300720c */ /* 0x000fe40003f05270 */
[----:B0-----:R-:W-:-:S04]  /*0730*/  IADD3 R4, P1, PT, R4, 0x4, RZ ;  /* 0x0000000404047810 */ /* 0x001fc80007f3e0ff */
[----:B------:R-:W-:Y:S02]  /*0740*/  IADD3.X R7, PT, PT, RZ, R7, RZ, P1, !PT ;  /* 0x00000007ff077210 */ /* 0x000fe40000ffe4ff */
[----:B--2--5:R-:W-:-:S05]  /*0750*/  FMNMX R0, R5, R0, !PT ;  /* 0x0000000005007209 */ /* 0x024fca0007800000 */
[----:B------:R-:W-:Y:S05]  /*0760*/  @P0 BRA `(.L_x_42) ;  /* 0xfffffffc00e00947 */ /* 0x000fea000383ffff */
.L_x_37:
[----:B------:R-:W0:Y:S01]  /*0770*/  LDCU UR5, c[0x0][0x388] ;  /* 0x00007100ff0577ac */ /* 0x000e220008000800 */
[----:B------:R-:W-:Y:S01]  /*0780*/  HFMA2 R3, -RZ, RZ, 0, 0 ;  /* 0x00000000ff037431 */ /* 0x000fe200000001ff */
[----:B0-----:R-:W-:-:S09]  /*0790*/  UISETP.GE.AND UP0, UPT, UR5, 0x1, UPT ;  /* 0x000000010500788c */ /* 0x001fd2000bf06270 */
[----:B------:R-:W-:Y:S05]  /*07a0*/  BRA.U !UP0, `(.L_x_43) ;  /* 0x0000000d08c47547 */ /* 0x000fea000b800000 */
[----:B------:R-:W-:Y:S01]  /*07b0*/  UISETP.GE.U32.AND UP1, UPT, UR5, 0x8, UPT ;  /* 0x000000080500788c */ /* 0x000fe2000bf26070 */
[----:B------:R-:W-:Y:S01]  /*07c0*/  MOV R3, RZ ;  /* 0x000000ff00037202 */ /* 0x000fe20000000f00 */
[----:B------:R-:W-:Y:S01]  /*07d0*/  ULOP3.LUT UR6, UR5, 0x7, URZ, 0xc0, !UPT ;  /* 0x0000000705067892 */ /* 0x000fe2000f8ec0ff */
[----:B------:R-:W-:-:S03]  /*07e0*/  UMOV UR4, URZ ;  /* 0x000000ff00047c82 */ /* 0x000fc60008000000 */
[----:B------:R-:W-:-:S03]  /*07f0*/  UISETP.NE.AND UP0, UPT, UR6, URZ, UPT ;  /* 0x000000ff0600728c */ /* 0x000fc6000bf05270 */
[----:B------:R-:W-:Y:S08]  /*0800*/  BRA.U !UP1, `(.L_x_44) ;  /* 0x0000000509c07547 */ /* 0x000ff0000b800000 */
[----:B------:R-:W0:Y:S01]  /*0810*/  LDC.64 R4, c[0x0][0x380] ;  /* 0x0000e000ff047b82 */ /* 0x000e220000000a00 */
[----:B------:R-:W-:Y:S01]  /*0820*/  ULOP3.LUT UR4, UR5, 0x7ffffff8, URZ, 0xc0, !UPT ;  /* 0x7ffffff805047892 */ /* 0x000fe2000f8ec0ff */
[----:B------:R-:W-:-:S03]  /*0830*/  MOV R3, RZ ;  /* 0x000000ff00037202 */ /* 0x000fc60000000f00 */
[----:B------:R-:W-:Y:S01]  /*0840*/  UIADD3 UR5, UPT, UPT, -UR4, URZ, URZ ;  /* 0x000000ff04057290 */ /* 0x000fe2000fffe1ff */
[----:B0-----:R-:W-:-:S03]  /*0850*/  IMAD.WIDE.U32 R4, R2, 0x4, R4 ;  /* 0x0000000402047825 */ /* 0x001fc600078e0004 */
[----:B------:R-:W-:-:S04]  /*0860*/  IADD3 R8, P0, PT, R4, 0x10, RZ ;  /* 0x0000001004087810 */ /* 0x000fc80007f1e0ff */
[----:B------:R-:W-:-:S09]  /*0870*/  IADD3.X R7, PT, PT, RZ, R5, RZ, P0, !PT ;  /* 0x00000005ff077210 */ /* 0x000fd200007fe4ff */
.L_x_45:
[----:B--2---:R-:W-:Y:S02]  /*0880*/  MOV R4, R8 ;  /* 0x0000000800047202 */ /* 0x004fe40000000f00 */
[----:B------:R-:W-:-:S05]  /*0890*/  MOV R5, R7 ;  /* 0x0000000700057202 */ /* 0x000fca0000000f00 */
[----:B------:R-:W2:Y:S04]  /*08a0*/  LDG.E R7, desc[UR8][R4.64+-0x10] ;  /* 0xfffff00804077981 */ /* 0x000ea8000c1e1900 */
[----:B------:R-:W3:Y:S04]  /*08b0*/  LDG.E R25, desc[UR8][R4.64+-0xc] ;  /* 0xfffff40804197981 */ /* 0x000ee8000c1e1900 */
[----:B------:R-:W4:Y:S04]  /*08c0*/  LDG.E R21, desc[UR8][R4.64+-0x8] ;  /* 0xfffff80804157981 */ /* 0x000f28000c1e1900 */
[----:B------:R-:W4:Y:S04]  /*08d0*/  LDG.E R23, desc[UR8][R4.64+-0x4] ;  /* 0xfffffc0804177981 */ /* 0x000f28000c1e1900 */
[----:B------:R-:W4:Y:S04]  /*08e0*/  LDG.E R11, desc[UR8][R4.64] ;  /* 0x00000008040b7981 */ /* 0x000f28000c1e1900 */
[----:B------:R-:W4:Y:S04]  /*08f0*/  LDG.E R15, desc[UR8][R4.64+0x4] ;  /* 0x00000408040f7981 */ /* 0x000f28000c1e1900 */
[----:B------:R-:W4:Y:S04]  /*0900*/  LDG.E R19, desc[UR8][R4.64+0x8] ;  /* 0x0000080804137981 */ /* 0x000f28000c1e1900 */
[----:B------:R-:W4:Y:S01]  /*0910*/  LDG.E R17, desc[UR8][R4.64+0xc] ;  /* 0x00000c0804117981 */ /* 0x000f22000c1e1900 */
[----:B------:R-:W-:Y:S01]  /*0920*/  HFMA2 R12, -RZ, RZ, 0.96630859375, -0.0022525787353515625 ;  /* 0x3bbb989dff0c7431 */ /* 0x000fe200000001ff */
[----:B------:R-:W-:Y:S01]  /*0930*/  MOV R13, 0x437c0000 ;  /* 0x437c0000000d7802 */ /* 0x000fe20000000f00 */
[----:B------:R-:W-:-:S04]  /*0940*/  UIADD3 UR5, UPT, UPT, UR5, 0x8, URZ ;  /* 0x0000000805057890 */ /* 0x000fc8000fffe0ff */
[----:B------:R-:W-:Y:S01]  /*0950*/  UISETP.NE.AND UP1, UPT, UR5, URZ, UPT ;  /* 0x000000ff0500728c */ /* 0x000fe2000bf25270 */
[----:B--2--5:R-:W-:-:S04]  /*0960*/  FADD R7, R7, -R0 ;  /* 0x8000000007077221 */ /* 0x024fc80000000000 */
[----:B------:R-:W-:Y:S01]  /*0970*/  FFMA.SAT R6, R7, R12, 0.5 ;  /* 0x3f00000007067423 */ /* 0x000fe2000000200c */
[----:B---3--:R-:W-:-:S03]  /*0980*/  FADD R25, R25, -R0 ;  /* 0x8000000019197221 */ /* 0x008fc60000000000 */
[-C--:B------:R-:W-:Y:S01]  /*0990*/  FFMA.RM R9, R6, R13.reuse, 12582913 ;  /* 0x4b40000106097423 */ /* 0x080fe2000000400d */
[-C--:B------:R-:W-:Y:S01]  /*09a0*/  FFMA.SAT R6, R25, R12.reuse, 0.5 ;  /* 0x3f00000019067423 */ /* 0x080fe2000000200c */
[--C-:B----4-:R-:W-:Y:S02]  /*09b0*/  FADD R21, R21, -R0.reuse ;  /* 0x8000000015157221 */ /* 0x110fe40000000000 */
[----:B------:R-:W-:Y:S01]  /*09c0*/  FADD R8, R9, -12583039 ;  /* 0xcb40007f09087421 */ /* 0x000fe20000000000 */
[-C--:B------:R-:W-:Y:S01]  /*09d0*/  FFMA.RM R6, R6, R13.reuse, 12582913 ;  /* 0x4b40000106067423 */ /* 0x080fe2000000400d */
[-C--:B------:R-:W-:Y:S01]  /*09e0*/  FFMA.SAT R14, R21, R12.reuse, 0.5 ;  /* 0x3f000000150e7423 */ /* 0x080fe2000000200c */
[----:B------:R-:W-:Y:S01]  /*09f0*/  FADD R23, R23, -R0 ;  /* 0x8000000017177221 */ /* 0x000fe20000000000 */
[----:B------:R-:W-:Y:S01]  /*0a00*/  FFMA R8, R7, 1.4426950216293334961, -R8 ;  /* 0x3fb8aa3b07087823 */ /* 0x000fe20000000808 */
[C---:B------:R-:W-:Y:S01]  /*0a10*/  FADD R10, R6.reuse, -12583039 ;  /* 0xcb40007f060a7421 */ /* 0x040fe20000000000 */
[----:B------:R-:W-:Y:S01]  /*0a20*/  SHF.L.U32 R6, R6, 0x17, RZ ;  /* 0x0000001706067819 */ /* 0x000fe200000006ff */
[----:B------:R-:W-:Y:S01]  /*0a30*/  FFMA.SAT R18, R23, R12, 0.5 ;  /* 0x3f00000017127423 */ /* 0x000fe2000000200c */
[----:B------:R-:W-:Y:S01]  /*0a40*/  FFMA R8, R7, 1.925963033500011079e-08, R8 ;  /* 0x32a5706007087823 */ /* 0x000fe20000000008 */
[----:B------:R-:W-:Y:S01]  /*0a50*/  FFMA.RM R7, R14, R13, 12582913 ;  /* 0x4b4000010e077423 */ /* 0x000fe2000000400d */
[----:B------:R-:W-:-:S03]  /*0a60*/  FFMA R10, R25, 1.4426950216293334961, -R10 ;  /* 0x3fb8aa3b190a7823 */ /* 0x000fc6000000080a */
[----:B------:R-:W-:Y:S01]  /*0a70*/  FADD R14, R7, -12583039 ;  /* 0xcb40007f070e7421 */ /* 0x000fe20000000000 */
[----:B------:R-:W-:Y:S01]  /*0a80*/  FFMA R16, R25, 1.925963033500011079e-08, R10 ;  /* 0x32a5706019107823 */ /* 0x000fe2000000000a */
[----:B------:R-:W-:Y:S01]  /*0a90*/  FADD R25, R11, -R0 ;  /* 0x800000000b197221 */ /* 0x000fe20000000000 */
[-C--:B------:R-:W-:Y:S01]  /*0aa0*/  FFMA.RM R10, R18, R13.reuse, 12582913 ;  /* 0x4b400001120a7423 */ /* 0x080fe2000000400d */
[----:B------:R-:W-:Y:S01]  /*0ab0*/  FFMA R14, R21, 1.4426950216293334961, -R14 ;  /* 0x3fb8aa3b150e7823 */ /* 0x000fe2000000080e */
[----:B------:R-:W0:Y:S01]  /*0ac0*/  MUFU.EX2 R8, R8 ;  /* 0x0000000800087308 */ /* 0x000e220000000800 */
[----:B------:R-:W-:Y:S01]  /*0ad0*/  FFMA.SAT R22, R25, R12, 0.5 ;  /* 0x3f00000019167423 */ /* 0x000fe2000000200c */
[----:B------:R-:W-:Y:S01]  /*0ae0*/  FADD R18, R10, -12583039 ;  /* 0xcb40007f0a127421 */ /* 0x000fe20000000000 */
[----:B------:R-:W-:Y:S01]  /*0af0*/  FFMA R20, R21, 1.925963033500011079e-08, R14 ;  /* 0x32a5706015147823 */ /* 0x000fe2000000000e */
[----:B------:R-:W-:Y:S01]  /*0b00*/  FADD R21, R15, -R0 ;  /* 0x800000000f157221 */ /* 0x000fe20000000000 */
[----:B------:R-:W-:Y:S01]  /*0b10*/  FFMA.RM R14, R22, R13, 12582913 ;  /* 0x4b400001160e7423 */ /* 0x000fe2000000400d */
[----:B------:R-:W-:-:S02]  /*0b20*/  FFMA R18, R23, 1.4426950216293334961, -R18 ;  /* 0x3fb8aa3b17127823 */ /* 0x000fc40000000812 */
[-C--:B------:R-:W-:Y:S01]  /*0b30*/  FFMA.SAT R26, R21, R12.reuse, 0.5 ;  /* 0x3f000000151a7423 */ /* 0x080fe2000000200c */
[----:B------:R-:W-:Y:S01]  /*0b40*/  FADD R24, R14, -12583039 ;  /* 0xcb40007f0e187421 */ /* 0x000fe20000000000 */
[----:B------:R-:W-:Y:S01]  /*0b50*/  FFMA R22, R23, 1.925963033500011079e-08, R18 ;  /* 0x32a5706017167823 */ /* 0x000fe20000000012 */
[----:B------:R-:W-:Y:S01]  /*0b60*/  FADD R23, R19, -R0 ;  /* 0x8000000013177221 */ /* 0x000fe20000000000 */
[-C--:B------:R-:W-:Y:S01]  /*0b70*/  FFMA.RM R18, R26, R13.reuse, 12582913 ;  /* 0x4b4000011a127423 */ /* 0x080fe2000000400d */
[----:B------:R-:W-:Y:S01]  /*0b80*/  FFMA R24, R25, 1.4426950216293334961, -R24 ;  /* 0x3fb8aa3b19187823 */ /* 0x000fe20000000818 */
[----:B------:R-:W1:Y:S01]  /*0b90*/  MUFU.EX2 R11, R16 ;  /* 0x00000010000b7308 */ /* 0x000e620000000800 */
[-C--:B------:R-:W-:Y:S01]  /*0ba0*/  FFMA.SAT R28, R23, R12.reuse, 0.5 ;  /* 0x3f000000171c7423 */ /* 0x080fe2000000200c */
[----:B------:R-:W-:Y:S01]  /*0bb0*/  FADD R26, R18, -12583039 ;  /* 0xcb40007f121a7421 */ /* 0x000fe20000000000 */
[----:B------:R-:W-:Y:S01]  /*0bc0*/  FFMA R24, R25, 1.925963033500011079e-08, R24 ;  /* 0x32a5706019187823 */ /* 0x000fe20000000018 */
[----:B------:R-:W-:Y:S01]  /*0bd0*/  FADD R25, R17, -R0 ;  /* 0x8000000011197221 */ /* 0x000fe20000000000 */
[-C--:B------:R-:W-:Y:S01]  /*0be0*/  FFMA.RM R19, R28, R13.reuse, 12582913 ;  /* 0x4b4000011c137423 */ /* 0x080fe2000000400d */
[----:B------:R-:W-:Y:S01]  /*0bf0*/  FFMA R26, R21, 1.4426950216293334961, -R26 ;  /* 0x3fb8aa3b151a7823 */ /* 0x000fe2000000081a */
[----:B------:R-:W-:Y:S01]  /*0c00*/  SHF.L.U32 R14, R14, 0x17, RZ ;  /* 0x000000170e0e7819 */ /* 0x000fe200000006ff */
[----:B------:R-:W-:Y:S01]  /*0c10*/  FFMA.SAT R28, R25, R12, 0.5 ;  /* 0x3f000000191c7423 */ /* 0x000fe2000000200c */
[----:B------:R2:W3:Y:S01]  /*0c20*/  MUFU.EX2 R15, R20 ;  /* 0x00000014000f7308 */ /* 0x0004e20000000800 */
[----:B------:R-:W-:Y:S01]  /*0c30*/  FFMA R12, R21, 1.925963033500011079e-08, R26 ;  /* 0x32a57060150c7823 */ /* 0x000fe2000000001a */
[----:B------:R-:W-:Y:S01]  /*0c40*/  SHF.L.U32 R21, R9, 0x17, RZ ;  /* 0x0000001709157819 */ /* 0x000fe200000006ff */
[----:B------:R-:W-:-:S04]  /*0c50*/  FFMA.RM R13, R28, R13, 12582913 ;  /* 0x4b4000011c0d7423 */ /* 0x000fc8000000400d */
[----:B0-----:R-:W-:Y:S01]  /*0c60*/  FMUL R8, R21, R8 ;  /* 0x0000000815087220 */ /* 0x001fe20000400000 */
[----:B------:R0:W4:Y:S01]  /*0c70*/  MUFU.EX2 R16, R22 ;  /* 0x0000001600107308 */ /* 0x0001220000000800 */
[----:B--2---:R-:W-:Y:S01]  /*0c80*/  FADD R20, R19, -12583039 ;  /* 0xcb40007f13147421 */ /* 0x004fe20000000000 */
[----:B-1----:R-:W-:Y:S01]  /*0c90*/  FMUL R11, R6, R11 ;  /* 0x0000000b060b7220 */ /* 0x002fe20000400000 */
[----:B------:R-:W-:Y:S01]  /*0ca0*/  FADD R6, R8, R3 ;  /* 0x0000000308067221 */ /* 0x000fe20000000000 */
[----:B------:R-:W-:Y:S01]  /*0cb0*/  SHF.L.U32 R21, R18, 0x17, RZ ;  /* 0x0000001712157819 */ /* 0x000fe200000006ff */
[----:B------:R-:W-:Y:S01]  /*0cc0*/  FFMA R20, R23, 1.4426950216293334961, -R20 ;  /* 0x3fb8aa3b17147823 */ /* 0x000fe20000000814 */
[C---:B------:R-:W-:Y:S01]  /*0cd0*/  SHF.L.U32 R18, R13.reuse, 0x17, RZ ;  /* 0x000000170d127819 */ /* 0x040fe200000006ff */
[----:B------:R-:W-:Y:S01]  /*0ce0*/  FADD R6, R6, R11 ;  /* 0x0000000b06067221 */ /* 0x000fe20000000000 */
[----:B------:R-:W1:Y:S01]  /*0cf0*/  MUFU.EX2 R17, R24 ;  /* 0x0000001800117308 */ /* 0x000e620000000800 */
[----:B0-----:R-:W-:Y:S01]  /*0d00*/  FADD R22, R13, -12583039 ;  /* 0xcb40007f0d167421 */ /* 0x001fe20000000000 */
[----:B------:R-:W-:Y:S01]  /*0d10*/  FFMA R23, R23, 1.925963033500011079e-08, R20 ;  /* 0x32a5706017177823 */ /* 0x000fe20000000014 */
[----:B------:R-:W-:Y:S01]  /*0d20*/  SHF.L.U32 R20, R7, 0x17, RZ ;  /* 0x0000001707147819 */ /* 0x000fe200000006ff */
[----:B------:R-:W-:Y:S01]  /*0d30*/  STG.E desc[UR8][R4.64+-0xc], R11 ;  /* 0xfffff40b04007986 */ /* 0x000fe2000c101908 */
[----:B------:R-:W-:Y:S01]  /*0d40*/  FFMA R22, R25, 1.4426950216293334961, -R22 ;  /* 0x3fb8aa3b19167823 */ /* 0x000fe20000000816 */
[----:B------:R-:W-:-:S02]  /*0d50*/  SHF.L.U32 R7, R10, 0x17, RZ ;  /* 0x000000170a077819 */ /* 0x000fc400000006ff */
[----:B------:R-:W0:Y:S01]  /*0d60*/  MUFU.EX2 R12, R12 ;  /* 0x0000000c000c7308 */ /* 0x000e220000000800 */
[----:B------:R-:W-:Y:S01]  /*0d70*/  FFMA R22, R25, 1.925963033500011079e-08, R22 ;  /* 0x32a5706019167823 */ /* 0x000fe20000000016 */
[----:B------:R-:W-:Y:S01]  /*0d80*/  SHF.L.U32 R10, R19, 0x17, RZ ;  /* 0x00000017130a7819 */ /* 0x000fe200000006ff */
[----:B---3--:R-:W-:Y:S01]  /*0d90*/  FMUL R15, R20, R15 ;  /* 0x0000000f140f7220 */ /* 0x008fe20000400000 */
[----:B----4-:R-:W-:Y:S01]  /*0da0*/  FMUL R7, R7, R16 ;  /* 0x0000001007077220 */ /* 0x010fe20000400000 */
[----:B------:R2:W-:Y:S02]  /*0db0*/  STG.E desc[UR8][R4.64+-0x10], R8 ;  /* 0xfffff00804007986 */ /* 0x0005e4000c101908 */
[----:B------:R-:W-:Y:S01]  /*0dc0*/  FADD R6, R6, R15 ;  /* 0x0000000f06067221 */ /* 0x000fe20000000000 */
[----:B------:R-:W3:Y:S01]  /*0dd0*/  MUFU.EX2 R9, R23 ;  /* 0x0000001700097308 */ /* 0x000ee20000000800 */
[----:B-1----:R-:W-:Y:S01]  /*0de0*/  FMUL R17, R14, R17 ;  /* 0x000000110e117220 */ /* 0x002fe20000400000 */
[----:B------:R-:W-:Y:S01]  /*0df0*/  STG.E desc[UR8][R4.64+-0x8], R15 ;  /* 0xfffff80f04007986 */ /* 0x000fe2000c101908 */
[----:B------:R-:W-:-:S03]  /*0e00*/  FADD R6, R6, R7 ;  /* 0x0000000706067221 */ /* 0x000fc60000000000 */
[----:B------:R-:W-:Y:S01]  /*0e10*/  STG.E desc[UR8][R4.64], R17 ;  /* 0x0000001104007986 */ /* 0x000fe2000c101908 */
[----:B------:R-:W-:Y:S01]  /*0e20*/  FADD R6, R6, R17 ;  /* 0x0000001106067221 */ /* 0x000fe20000000000 */
[----:B------:R-:W1:Y:S01]  /*0e30*/  MUFU.EX2 R3, R22 ;  /* 0x0000001600037308 */ /* 0x000e620000000800 */
[----:B0-----:R-:W-:Y:S01]  /*0e40*/  FMUL R21, R21, R12 ;  /* 0x0000000c15157220 */ /* 0x001fe20000400000 */
[----:B--2---:R-:W-:Y:S01]  /*0e50*/  IADD3 R8, P0, PT, R4, 0x20, RZ ;  /* 0x0000002004087810 */ /* 0x004fe20007f1e0ff */
[----:B------:R0:W-:Y:S02]  /*0e60*/  STG.E desc[UR8][R4.64+-0x4], R7 ;  /* 0xfffffc0704007986 */ /* 0x0001e4000c101908 */
[----:B------:R-:W-:Y:S02]  /*0e70*/  FADD R6, R6, R21 ;  /* 0x0000001506067221 */ /* 0x000fe40000000000 */
[----:B------:R2:W-:Y:S01]  /*0e80*/  STG.E desc[UR8][R4.64+0x4], R21 ;  /* 0x0000041504007986 */ /* 0x0005e2000c101908 */
[----:B---3--:R-:W-:-:S04]  /*0e90*/  FMUL R9, R10, R9 ;  /* 0x000000090a097220 */ /* 0x008fc80000400000 */
[----:B------:R-:W-:Y:S01]  /*0ea0*/  FADD R6, R6, R9 ;  /* 0x0000000906067221 */ /* 0x000fe20000000000 */
[----:B------:R2:W-:Y:S01]  /*0eb0*/  STG.E desc[UR8][R4.64+0x8], R9 ;  /* 0x0000080904007986 */ /* 0x0005e2000c101908 */
[----:B0-----:R-:W-:Y:S01]  /*0ec0*/  IADD3.X R7, PT, PT, RZ, R5, RZ, P0, !PT ;  /* 0x00000005ff077210 */ /* 0x001fe200007fe4ff */
[----:B-1----:R-:W-:-:S04]  /*0ed0*/  FMUL R11, R18, R3 ;  /* 0x00000003120b7220 */ /* 0x002fc80000400000 */
[----:B------:R-:W-:Y:S01]  /*0ee0*/  FADD R3, R6, R11 ;  /* 0x0000000b06037221 */ /* 0x000fe20000000000 */
[----:B------:R2:W-:Y:S01]  /*0ef0*/  STG.E desc[UR8][R4.64+0xc], R11 ;  /* 0x00000c0b04007986 */ /* 0x0005e2000c101908 */
[----:B------:R-:W-:Y:S05]  /*0f00*/  BRA.U UP1, `(.L_x_45) ;  /* 0xfffffff9015c7547 */ /* 0x000fea000b83ffff */
.L_x_44:
[----:B------:R-:W-:Y:S05]  /*0f10*/  BRA.U !UP0, `(.L_x_43) ;  /* 0x0000000508e87547 */ /* 0x000fea000b800000 */
[----:B------:R-:W0:Y:S01]  /*0f20*/  LDCU UR5, c[0x0][0x388] ;  /* 0x00007100ff0577ac */ /* 0x000e220008000800 */
[----:B------:R-:W-:Y:S02]  /*0f30*/  UISETP.GE.U32.AND UP0, UPT, UR6, 0x4, UPT ;  /* 0x000000040600788c */ /* 0x000fe4000bf06070 */
[----:B0-----:R-:W-:-:S04]  /*0f40*/  ULOP3.LUT UR7, UR5, 0x3, URZ, 0xc0, !UPT ;  /* 0x0000000305077892 */ /* 0x001fc8000f8ec0ff */
[----:B------:R-:W-:-:S03]  /*0f50*/  UISETP.NE.AND UP1, UPT, UR7, URZ, UPT ;  /* 0x000000ff0700728c */ /* 0x000fc6000bf25270 */
[----:B------:R-:W-:Y:S08]  /*0f60*/  BRA.U !UP0, `(.L_x_46) ;  /* 0x0000000108ec7547 */ /* 0x000ff0000b800000 */
[----:B--2---:R-:W0:Y:S01]  /*0f70*/  LDC.64 R4, c[0x0][0x380] ;  /* 0x0000e000ff047b82 */ /* 0x004e220000000a00 */
[----:B------:R-:W-:-:S05]  /*0f80*/  IADD3 R7, PT, PT, R2, UR4, RZ ;  /* 0x0000000402077c10 */ /* 0x000fca000fffe0ff */
[----:B0-----:R-:W-:-:S05]  /*0f90*/  IMAD.WIDE.U32 R4, R7, 0x4, R4 ;  /* 0x0000000407047825 */ /* 0x001fca00078e0004 */
[----:B------:R-:W2:Y:S01]  /*0fa0*/  LDG.E R7, desc[UR8][R4.64] ;  /* 0x0000000804077981 */ /* 0x000ea2000c1e1900 */
[----:B------:R-:W-:Y:S01]  /*0fb0*/  HFMA2 R9, -RZ, RZ, 0.96630859375, -0.0022525787353515625 ;  /* 0x3bbb989dff097431 */ /* 0x000fe200000001ff */
[----:B------:R-:W-:Y:S02]  /*0fc0*/  MOV R8, 0x437c0000 ;  /* 0x437c000000087802 */ /* 0x000fe40000000f00 */
[----:B------:R-:W-:-:S04]  /*0fd0*/  IADD3 R12, P0, PT, R2, UR4, RZ ;  /* 0x00000004020c7c10 */ /* 0x000fc8000ff1e0ff */
[----:B------:R-:W-:Y:S01]  /*0fe0*/  IADD3.X R14, PT, PT, RZ, RZ, RZ, P0, !PT ;  /* 0x000000ffff0e7210 */ /* 0x000fe200007fe4ff */
[----:B--2--5:R-:W-:-:S04]  /*0ff0*/  FADD R10, R7, -R0 ;  /* 0x80000000070a7221 */ /* 0x024fc80000000000 */
[----:B------:R-:W-:-:S04]  /*1000*/  FFMA.SAT R7, R10, R9, 0.5 ;  /* 0x3f0000000a077423 */ /* 0x000fc80000002009 */
[----:B------:R-:W-:Y:S02]  /*1010*/  FFMA.RM R11, R7, R8, 12582913 ;  /* 0x4b400001070b7423 */ /* 0x000fe40000004008 */
[----:B------:R-:W0:Y:S02]  /*1020*/  LDC.64 R6, c[0x0][0x380] ;  /* 0x0000e000ff067b82 */ /* 0x000e240000000a00 */
[----:B------:R-:W-:-:S04]  /*1030*/  FADD R13, R11, -12583039 ;  /* 0xcb40007f0b0d7421 */ /* 0x000fc80000000000 */
[----:B------:R-:W-:-:S04]  /*1040*/  FFMA R13, R10, 1.4426950216293334961, -R13 ;  /* 0x3fb8aa3b0a0d7823 */ /* 0x000fc8000000080d */
[----:B------:R-:W-:Y:S01]  /*1050*/  FFMA R13, R10, 1.925963033500011079e-08, R13 ;  /* 0x32a570600a0d7823 */ /* 0x000fe2000000000d */
[----:B------:R-:W-:-:S05]  /*1060*/  SHF.L.U32 R10, R11, 0x17, RZ ;  /* 0x000000170b0a7819 */ /* 0x000fca00000006ff */
[----:B------:R-:W1:Y:S01]  /*1070*/  MUFU.EX2 R13, R13 ;  /* 0x0000000d000d7308 */ /* 0x000e620000000800 */
[----:B0-----:R-:W-:-:S04]  /*1080*/  LEA R6, P0, R12, R6, 0x2 ;  /* 0x000000060c067211 */ /* 0x001fc800078010ff */
[----:B------:R-:W-:Y:S01]  /*1090*/  LEA.HI.X R7, R12, R7, R14, 0x2, P0 ;  /* 0x000000070c077211 */ /* 0x000fe200000f140e */
[----:B-1----:R-:W-:-:S05]  /*10a0*/  FMUL R10, R10, R13 ;  /* 0x0000000d0a0a7220 */ /* 0x002fca0000400000 */
[----:B------:R0:W-:Y:S04]  /*10b0*/  STG.E desc[UR8][R4.64], R10 ;  /* 0x0000000a04007986 */ /* 0x0001e8000c101908 */
[----:B------:R-:W2:Y:S04]  /*10c0*/  LDG.E R11, desc[UR8][R6.64+0x4] ;  /* 0x00000408060b7981 */ /* 0x000ea8000c1e1900 */
[----:B------:R-:W3:Y:S04]  /*10d0*/  LDG.E R15, desc[UR8][R6.64+0x8] ;  /* 0x00000808060f7981 */ /* 0x000ee8000c1e1900 */
[----:B------:R-:W4:Y:S01]  /*10e0*/  LDG.E R17, desc[UR8][R6.64+0xc] ;  /* 0x00000c0806117981 */ /* 0x000f22000c1e1900 */
[----:B------:R-:W-:Y:S01]  /*10f0*/  FADD R3, R3, R10 ;  /* 0x0000000a03037221 */ /* 0x000fe20000000000 */
[----:B------:R-:W-:Y:S01]  /*1100*/  UIADD3 UR4, UPT, UPT, UR4, 0x4, URZ ;  /* 0x0000000404047890 */ /* 0x000fe2000fffe0ff */
[--C-:B--2---:R-:W-:Y:S01]  /*1110*/  FADD R12, R11, -R0.reuse ;  /* 0x800000000b0c7221 */ /* 0x104fe20000000000 */
[----:B---3--:R-:W-:-:S03]  /*1120*/  FADD R14, R15, -R0 ;  /* 0x800000000f0e7221 */ /* 0x008fc60000000000 */
[-C--:B------:R-:W-:Y:S01]  /*1130*/  FFMA.SAT R11, R12, R9.reuse, 0.5 ;  /* 0x3f0000000c0b7423 */ /* 0x080fe20000002009 */
[----:B----4-:R-:W-:Y:S01]  /*1140*/  FADD R16, R17, -R0 ;  /* 0x8000000011107221 */ /* 0x010fe20000000000 */
[-C--:B------:R-:W-:Y:S02]  /*1150*/  FFMA.SAT R15, R14, R9.reuse, 0.5 ;  /* 0x3f0000000e0f7423 */ /* 0x080fe40000002009 */
[-C--:B------:R-:W-:Y:S01]  /*1160*/  FFMA.RM R11, R11, R8.reuse, 12582913 ;  /* 0x4b4000010b0b7423 */ /* 0x080fe20000004008 */
[----:B------:R-:W-:Y:S01]  /*1170*/  FFMA.SAT R9, R16, R9, 0.5 ;  /* 0x3f00000010097423 */ /* 0x000fe20000002009 */
[-C--:B------:R-:W-:Y:S02]  /*1180*/  FFMA.RM R15, R15, R8.reuse, 12582913 ;  /* 0x4b4000010f0f7423 */ /* 0x080fe40000004008 */
[C---:B------:R-:W-:Y:S01]  /*1190*/  FADD R13, R11.reuse, -12583039 ;  /* 0xcb40007f0b0d7421 */ /* 0x040fe20000000000 */
[----:B------:R-:W-:Y:S01]  /*11a0*/  SHF.L.U32 R11, R11, 0x17, RZ ;  /* 0x000000170b0b7819 */ /* 0x000fe200000006ff */
[----:B------:R-:W-:Y:S01]  /*11b0*/  FFMA.RM R9, R9, R8, 12582913 ;  /* 0x4b40000109097423 */ /* 0x000fe20000004008 */
[C---:B0-----:R-:W-:Y:S01]  /*11c0*/  FADD R5, R15.reuse, -12583039 ;  /* 0xcb40007f0f057421 */ /* 0x041fe20000000000 */
[----:B------:R-:W-:Y:S01]  /*11d0*/  FFMA R13, R12, 1.4426950216293334961, -R13 ;  /* 0x3fb8aa3b0c0d7823 */ /* 0x000fe2000000080d */
[----:B------:R-:W-:Y:S01]  /*11e0*/  SHF.L.U32 R15, R15, 0x17, RZ ;  /* 0x000000170f0f7819 */ /* 0x000fe200000006ff */
[C---:B------:R-:W-:Y:S01]  /*11f0*/  FADD R17, R9.reuse, -12583039 ;  /* 0xcb40007f09117421 */ /* 0x040fe20000000000 */
[----:B------:R-:W-:Y:S01]  /*1200*/  FFMA R5, R14, 1.4426950216293334961, -R5 ;  /* 0x3fb8aa3b0e057823 */ /* 0x000fe20000000805 */
[----:B------:R-:W-:Y:S01]  /*1210*/  FFMA R13, R12, 1.925963033500011079e-08, R13 ;  /* 0x32a570600c0d7823 */ /* 0x000fe2000000000d */
[----:B------:R-:W-:Y:S01]  /*1220*/  SHF.L.U32 R9, R9, 0x17, RZ ;  /* 0x0000001709097819 */ /* 0x000fe200000006ff */
[----:B------:R-:W-:Y:S01]  /*1230*/  FFMA R17, R16, 1.4426950216293334961, -R17 ;  /* 0x3fb8aa3b10117823 */ /* 0x000fe20000000811 */
[----:B------:R-:W-:Y:S01]  /*1240*/  FFMA R5, R14, 1.925963033500011079e-08, R5 ;  /* 0x32a570600e057823 */ /* 0x000fe20000000005 */
[----:B------:R-:W0:Y:S02]  /*1250*/  MUFU.EX2 R4, R13 ;  /* 0x0000000d00047308 */ /* 0x000e240000000800 */
[----:B------:R-:W-:-:S06]  /*1260*/  FFMA R17, R16, 1.925963033500011079e-08, R17 ;  /* 0x32a5706010117823 */ /* 0x000fcc0000000011 */
[----:B------:R-:W1:Y:S08]  /*1270*/  MUFU.EX2 R8, R5 ;  /* 0x0000000500087308 */ /* 0x000e700000000800 */
[----:B------:R-:W2:Y:S01]  /*1280*/  MUFU.EX2 R12, R17 ;  /* 0x00000011000c7308 */ /* 0x000ea20000000800 */
[----:B0-----:R-:W-:-:S04]  /*1290*/  FMUL R4, R11, R4 ;  /* 0x000000040b047220 */ /* 0x001fc80000400000 */
[----:B------:R-:W-:Y:S01]  /*12a0*/  FADD R3, R3, R4 ;  /* 0x0000000403037221 */ /* 0x000fe20000000000 */
[----:B------:R0:W-:Y:S01]  /*12b0*/  STG.E desc[UR8][R6.64+0x4], R4 ;  /* 0x0000040406007986 */ /* 0x0001e2000c101908 */
[----:B-1----:R-:W-:-:S04]  /*12c0*/  FMUL R8, R15, R8 ;  /* 0x000000080f087220 */ /* 0x002fc80000400000 */
[----:B------:R-:W-:Y:S01]  /*12d0*/  FADD R3, R3, R8 ;  /* 0x0000000803037221 */ /* 0x000fe20000000000 */
[----:B------:R0:W-:Y:S01]  /*12e0*/  STG.E desc[UR8][R6.64+0x8], R8 ;  /* 0x0000080806007986 */ /* 0x0001e2000c101908 */
[----:B--2---:R-:W-:-:S04]  /*12f0*/  FMUL R9, R9, R12 ;  /* 0x0000000c09097220 */ /* 0x004fc80000400000 */
[----:B------:R-:W-:Y:S01]  /*1300*/  FADD R3, R3, R9 ;  /* 0x0000000903037221 */ /* 0x000fe20000000000 */
[----:B------:R0:W-:Y:S06]  /*1310*/  STG.E desc[UR8][R6.64+0xc], R9 ;  /* 0x00000c0906007986 */ /* 0x0001ec000c101908 */
.L_x_46:
[----:B------:R-:W-:Y:S05]  /*1320*/  BRA.U !UP1, `(.L_x_43) ;  /* 0x0000000109e47547 */ /* 0x000fea000b800000 */
[----:B------:R-:W-:Y:S02]  /*1330*/  UISETP.NE.AND UP0, UPT, UR7, 0x1, UPT ;  /* 0x000000010700788c */ /* 0x000fe4000bf05270 */
[----:B------:R-:W-:-:S04]  /*1340*/  ULOP3.LUT UR5, UR5, 0x1, URZ, 0xc0, !UPT ;  /* 0x0000000105057892 */ /* 0x000fc8000f8ec0ff */
[----:B------:R-:W-:-:S03]  /*1350*/  UISETP.NE.U32.AND UP1, UPT, UR5, 0x1, UPT ;  /* 0x000000010500788c */ /* 0x000fc6000bf25070 */
[----:B------:R-:W-:Y:S08]  /*1360*/  BRA.U !UP0, `(.L_x_47) ;  /* 0x00000001088c7547 */ /* 0x000ff0000b800000 */
[----:B0-2---:R-:W0:Y:S01]  /*1370*/  LDC.64 R4, c[0x0][0x380] ;  /* 0x0000e000ff047b82 */ /* 0x005e220000000a00 */
        /* <DEDUP_REMOVED lines=11> */
[C---:B------:R-:W-:Y:S01]  /*1430*/  FADD R11, R9.reuse, -12583039 ;  /* 0xcb40007f090b7421 */ /* 0x040fe20000000000 */
[----:B------:R-:W-:-:S03]  /*1440*/  SHF.L.U32 R9, R9, 0x17, RZ ;  /* 0x0000001709097819 */ /* 0x000fc600000006ff */
[----:B------:R-:W-:-:S04]  /*1450*/  FFMA R11, R8, 1.4426950216293334961, -R11 ;  /* 0x3fb8aa3b080b7823 */ /* 0x000fc8000000080b */
[----:B------:R-:W-:-:S04]  /*1460*/  FFMA R11, R8, 1.925963033500011079e-08, R11 ;  /* 0x32a57060080b7823 */ /* 0x000fc8000000000b */
[----:B------:R-:W1:Y:S01]  /*1470*/  MUFU.EX2 R8, R11 ;  /* 0x0000000b00087308 */ /* 0x000e620000000800 */
[----:B0-----:R-:W-:-:S04]  /*1480*/  LEA R6, P0, R12, R6, 0x2 ;  /* 0x000000060c067211 */ /* 0x001fc800078010ff */
[----:B------:R-:W-:Y:S01]  /*1490*/  LEA.HI.X R7, R12, R7, R14, 0x2, P0 ;  /* 0x000000070c077211 */ /* 0x000fe200000f140e */
[----:B-1----:R-:W-:-:S05]  /*14a0*/  FMUL R8, R9, R8 ;  /* 0x0000000809087220 */ /* 0x002fca0000400000 */
[----:B------:R1:W-:Y:S04]  /*14b0*/  STG.E desc[UR8][R4.64], R8 ;  /* 0x0000000804007986 */ /* 0x0003e8000c101908 */
[----:B------:R-:W2:Y:S01]  /*14c0*/  LDG.E R9, desc[UR8][R6.64+0x4] ;  /* 0x0000040806097981 */ /* 0x000ea2000c1e1900 */
[----:B------:R-:W-:Y:S01]  /*14d0*/  FADD R3, R3, R8 ;  /* 0x0000000803037221 */ /* 0x000fe20000000000 */
[----:B------:R-:W-:Y:S01]  /*14e0*/  UIADD3 UR4, UPT, UPT, UR4, 0x2, URZ ;  /* 0x0000000204047890 */ /* 0x000fe2000fffe0ff */
[----:B--2---:R-:W-:-:S04]  /*14f0*/  FADD R9, R9, -R0 ;  /* 0x8000000009097221 */ /* 0x004fc80000000000 */
[----:B------:R-:W-:-:S04]  /*1500*/  FFMA.SAT R10, R9, R10, 0.5 ;  /* 0x3f000000090a7423 */ /* 0x000fc8000000200a */
[----:B------:R-:W-:-:S04]  /*1510*/  FFMA.RM R10, R10, R13, 12582913 ;  /* 0x4b4000010a0a7423 */ /* 0x000fc8000000400d */
[C---:B------:R-:W-:Y:S01]  /*1520*/  FADD R12, R10.reuse, -12583039 ;  /* 0xcb40007f0a0c7421 */ /* 0x040fe20000000000 */
[----:B------:R-:W-:-:S03]  /*1530*/  SHF.L.U32 R10, R10, 0x17, RZ ;  /* 0x000000170a0a7819 */ /* 0x000fc600000006ff */
[----:B------:R-:W-:-:S04]  /*1540*/  FFMA R12, R9, 1.4426950216293334961, -R12 ;  /* 0x3fb8aa3b090c7823 */ /* 0x000fc8000000080c */
[----:B------:R-:W-:-:S04]  /*1550*/  FFMA R12, R9, 1.925963033500011079e-08, R12 ;  /* 0x32a57060090c7823 */ /* 0x000fc8000000000c */
[----:B------:R-:W0:Y:S02]  /*1560*/  MUFU.EX2 R9, R12 ;  /* 0x0000000c00097308 */ /* 0x000e240000000800 */
[----:B0-----:R-:W-:-:S04]  /*1570*/  FMUL R9, R10, R9 ;  /* 0x000000090a097220 */ /* 0x001fc80000400000 */
[----:B------:R-:W-:Y:S01]  /*1580*/  FADD R3, R3, R9 ;  /* 0x0000000903037221 */ /* 0x000fe20000000000 */
[----:B------:R1:W-:Y:S06]  /*1590*/  STG.E desc[UR8][R6.64+0x4], R9 ;  /* 0x0000040906007986 */ /* 0x0003ec000c101908 */
.L_x_47:
[----:B------:R-:W-:Y:S05]  /*15a0*/  BRA.U UP1, `(.L_x_43) ;  /* 0x0000000101447547 */ /* 0x000fea000b800000 */
[----:B012---:R-:W0:Y:S01]  /*15b0*/  LDC.64 R4, c[0x0][0x380] ;  /* 0x0000e000ff047b82 */ /* 0x007e220000000a00 */
[----:B------:R-:W-:-:S05]  /*15c0*/  IADD3 R7, PT, PT, R2, UR4, RZ ;  /* 0x0000000402077c10 */ /* 0x000fca000fffe0ff */
[----:B0-----:R-:W-:-:S05]  /*15d0*/  IMAD.WIDE.U32 R4, R7, 0x4, R4 ;  /* 0x0000000407047825 */ /* 0x001fca00078e0004 */
[----:B------:R-:W2:Y:S01]  /*15e0*/  LDG.E R7, desc[UR8][R4.64] ;  /* 0x0000000804077981 */ /* 0x000ea2000c1e1900 */
[----:B------:R-:W-:Y:S01]  /*15f0*/  HFMA2 R6, -RZ, RZ, 0.96630859375, -0.0022525787353515625 ;  /* 0x3bbb989dff067431 */ /* 0x000fe200000001ff */
[----:B------:R-:W-:Y:S01]  /*1600*/  MOV R9, 0x437c0000 ;  /* 0x437c000000097802 */ /* 0x000fe20000000f00 */
[----:B--2--5:R-:W-:-:S04]  /*1610*/  FADD R7, R7, -R0 ;  /* 0x8000000007077221 */ /* 0x024fc80000000000 */
        /* <DEDUP_REMOVED lines=10> */
.L_x_43:
[----:B01----:R-:W0:Y:S02]  /*16c0*/  LDC R6, c[0x0][0x388] ;  /* 0x0000e200ff067b82 */ /* 0x003e240000000800 */
[----:B0-----:R-:W-:-:S13]  /*16d0*/  ISETP.GE.AND P0, PT, R6, 0x1, PT ;  /* 0x000000010600780c */ /* 0x001fda0003f06270 */
[----:B------:R-:W-:Y:S05]  /*16e0*/  @!P0 EXIT ;  /* 0x000000000000894d */ /* 0x000fea0003800000 */
[C---:B------:R-:W-:Y:S01]  /*16f0*/  ISETP.GE.U32.AND P0, PT, R6.reuse, 0x10, PT ;  /* 0x000000100600780c */ /* 0x040fe20003f06070 */
[----:B------:R-:W-:Y:S01]  /*1700*/  HFMA2 R7, -RZ, RZ, 0, 0 ;  /* 0x00000000ff077431 */ /* 0x000fe200000001ff */
[----:B------:R-:W-:-:S11]  /*1710*/  LOP3.LUT R8, R6, 0xf, RZ, 0xc0, !PT ;  /* 0x0000000f06087812 */ /* 0x000fd600078ec0ff */
[----:B------:R-:W-:Y:S05]  /*1720*/  @!P0 BRA `(.L_x_48) ;  /* 0x0000000c00908947 */ /* 0x000fea0003800000 */
[----:B--23--:R-:W0:Y:S01]  /*1730*/  LDC.64 R4, c[0x0][0x380] ;  /* 0x0000e000ff047b82 */ /* 0x00ce220000000a00 */
[----:B------:R-:W-:-:S04]  /*1740*/  LOP3.LUT R7, R6, 0x7ffffff0, RZ, 0xc0, !PT ;  /* 0x7ffffff006077812 */ /* 0x000fc800078ec0ff */
[----:B------:R-:W-:Y:S01]  /*1750*/  IADD3 R6, PT, PT, -R7, RZ, RZ ;  /* 0x000000ff07067210 */ /* 0x000fe20007ffe1ff */
[----:B0-----:R-:W-:-:S03]  /*1760*/  IMAD.WIDE.U32 R4, R2, 0x4, R4 ;  /* 0x0000000402047825 */ /* 0x001fc600078e0004 */
[----:B-----5:R-:W-:-:S04]  /*1770*/  IADD3 R0, P0, PT, R4, 0x20, RZ ;  /* 0x0000002004007810 */ /* 0x020fc80007f1e0ff */
[----:B------:R-:W-:-:S09]  /*1780*/  IADD3.X R9, PT, PT, RZ, R5, RZ, P0, !PT ;  /* 0x00000005ff097210 */ /* 0x000fd200007fe4ff */
.L_x_65:
[----:B0-----:R-:W-:Y:S02]  /*1790*/  MOV R4, R0 ;  /* 0x0000000000047202 */ /* 0x001fe40000000f00 */
[----:B------:R-:W-:-:S05]  /*17a0*/  MOV R5, R9 ;  /* 0x0000000900057202 */ /* 0x000fca0000000f00 */
[----:B------:R-:W2:Y:S01]  /*17b0*/  LDG.E R0, desc[UR8][R4.64+-0x20] ;  /* 0xffffe00804007981 */ /* 0x000ea2000c1e1900 */
[----:B------:R-:W0:Y:S01]  /*17c0*/  MUFU.RCP R10, R3 ;  /* 0x00000003000a7308 */ /* 0x000e220000001000 */
[----:B------:R-:W-:-:S04]  /*17d0*/  IADD3 R6, PT, PT, R6, 0x10, RZ ;  /* 0x0000001006067810 */ /* 0x000fc80007ffe0ff */
[----:B------:R-:W-:Y:S01]  /*17e0*/  ISETP.NE.AND P2, PT, R6, RZ, PT ;  /* 0x000000ff0600720c */ /* 0x000fe20003f45270 */
[----:B0-----:R-:W-:-:S04]  /*17f0*/  FFMA R9, R10, -R3, 1 ;  /* 0x3f8000000a097423 */ /* 0x001fc80000000803 */
[----:B------:R-:W-:Y:S01]  /*1800*/  FFMA R9, R10, R9, R10 ;  /* 0x000000090a097223 */ /* 0x000fe2000000000a */
[----:B--2---:R-:W0:Y:S03]  /*1810*/  FCHK P0, R0, R3 ;  /* 0x0000000300007302 */ /* 0x004e260000000000 */
[----:B------:R-:W-:-:S04]  /*1820*/  FFMA R10, R0, R9, RZ ;  /* 0x00000009000a7223 */ /* 0x000fc800000000ff */
[----:B------:R-:W-:-:S04]  /*1830*/  FFMA R11, R10, -R3, R0 ;  /* 0x800000030a0b7223 */ /* 0x000fc80000000000 */
[----:B------:R-:W-:Y:S01]  /*1840*/  FFMA R9, R9, R11, R10 ;  /* 0x0000000b09097223 */ /* 0x000fe2000000000a */
[----:B0-----:R-:W-:Y:S06]  /*1850*/  @!P0 BRA `(.L_x_49) ;  /* 0x00000000000c8947 */ /* 0x001fec0003800000 */
[----:B------:R-:W-:-:S07]  /*1860*/  MOV R12, 0x1880 ;  /* 0x00001880000c7802 */ /* 0x000fce0000000f00 */
[----:B------:R-:W-:Y:S05]  /*1870*/  CALL.REL.NOINC `($__internal_1_$__cuda_sm3x_div_rn_noftz_f32_slowpath) ;  /* 0x0000001800a47944 */ /* 0x000fea0003c00000 */
[----:B------:R-:W-:-:S07]  /*1880*/  MOV R9, R11 ;  /* 0x0000000b00097202 */ /* 0x000fce0000000f00 */
.L_x_49:
[----:B------:R-:W2:Y:S01]  /*1890*/  LDG.E R13, desc[UR8][R4.64+-0x1c] ;  /* 0xffffe408040d7981 */ /* 0x000ea2000c1e1900 */
[----:B------:R-:W0:Y:S03]  /*18a0*/  MUFU.RCP R0, R3 ;  /* 0x0000000300007308 */ /* 0x000e260000001000 */
[----:B------:R1:W-:Y:S01]  /*18b0*/  STG.E desc[UR8][R4.64+-0x20], R9 ;  /* 0xffffe00904007986 */ /* 0x0003e2000c101908 */
[----:B0-----:R-:W-:-:S04]  /*18c0*/  FFMA R11, R0, -R3, 1 ;  /* 0x3f800000000b7423 */ /* 0x001fc80000000803 */
[----:B------:R-:W-:Y:S01]  /*18d0*/  FFMA R0, R0, R11, R0 ;  /* 0x0000000b00007223 */ /* 0x000fe20000000000 */
[----:B--2---:R-:W0:Y:S03]  /*18e0*/  FCHK P0, R13, R3 ;  /* 0x000000030d007302 */ /* 0x004e260000000000 */
[----:B------:R-:W-:-:S04]  /*18f0*/  FFMA R10, R0, R13, RZ ;  /* 0x0000000d000a7223 */ /* 0x000fc800000000ff */
[----:B------:R-:W-:-:S04]  /*1900*/  FFMA R11, R10, -R3, R13 ;  /* 0x800000030a0b7223 */ /* 0x000fc8000000000d */
[----:B------:R-:W-:Y:S01]  /*1910*/  FFMA R11, R0, R11, R10 ;  /* 0x0000000b000b7223 */ /* 0x000fe2000000000a */
[----:B01----:R-:W-:Y:S06]  /*1920*/  @!P0 BRA `(.L_x_50) ;  /* 0x00000000000c8947 */ /* 0x003fec0003800000 */
[----:B------:R-:W-:Y:S02]  /*1930*/  MOV R0, R13 ;  /* 0x0000000d00007202 */ /* 0x000fe40000000f00 */
[----:B------:R-:W-:-:S07]  /*1940*/  MOV R12, 0x1960 ;  /* 0x00001960000c7802 */ /* 0x000fce0000000f00 */
[----:B------:R-:W-:Y:S05]  /*1950*/  CALL.REL.NOINC `($__internal_1_$__cuda_sm3x_div_rn_noftz_f32_slowpath) ;  /* 0x00000018006c7944 */ /* 0x000fea0003c00000 */
.L_x_50:
        /* <DEDUP_REMOVED lines=13> */
[----:B------:R-:W-:-:S07]  /*1a30*/  MOV R9, R11 ;  /* 0x0000000b00097202 */ /* 0x000fce0000000f00 */
.L_x_51:
        /* <DEDUP_REMOVED lines=13> */
.L_x_52:
        /* <DEDUP_REMOVED lines=14> */
.L_x_53:
        /* <DEDUP_REMOVED lines=13> */
.L_x_54:
        /* <DEDUP_REMOVED lines=14> */
.L_x_55:
        /* <DEDUP_REMOVED lines=13> */
.L_x_56:
        /* <DEDUP_REMOVED lines=14> */
.L_x_57:
        /* <DEDUP_REMOVED lines=13> */
.L_x_58:
        /* <DEDUP_REMOVED lines=14> */
.L_x_59:
        /* <DEDUP_REMOVED lines=13> */
.L_x_60:
        /* <DEDUP_REMOVED lines=14> */
.L_x_61:
        /* <DEDUP_REMOVED lines=13> */
.L_x_62:
        /* <DEDUP_REMOVED lines=14> */
.L_x_63:
        /* <DEDUP_REMOVED lines=13> */
.L_x_64:
[----:B------:R0:W-:Y:S01]  /*2530*/  STG.E desc[UR8][R4.64+0x1c], R11 ;  /* 0x00001c0b04007986 */ /* 0x0001e2000c101908 */
[----:B------:R-:W-:-:S04]  /*2540*/  IADD3 R0, P0, PT, R4, 0x40, RZ ;  /* 0x0000004004007810 */ /* 0x000fc80007f1e0ff */
[----:B------:R-:W-:Y:S01]  /*2550*/  IADD3.X R9, PT, PT, RZ, R5, RZ, P0, !PT ;  /* 0x00000005ff097210 */ /* 0x000fe200007fe4ff */
[----:B------:R-:W-:Y:S08]  /*2560*/  @P2 BRA `(.L_x_65) ;  /* 0xfffffff000882947 */ /* 0x000ff0000383ffff */
.L_x_48:
[----:B------:R-:W-:-:S13]  /*2570*/  ISETP.NE.AND P0, PT, R8, RZ, PT ;  /* 0x000000ff0800720c */ /* 0x000fda0003f05270 */
[----:B------:R-:W-:Y:S05]  /*2580*/  @!P0 EXIT ;  /* 0x000000000000894d */ /* 0x000fea0003800000 */
[----:B------:R-:W1:Y:S01]  /*2590*/  LDCU UR4, c[0x0][0x388] ;  /* 0x00007100ff0477ac */ /* 0x000e620008000800 */
[----:B------:R-:W-:Y:S01]  /*25a0*/  ISETP.GE.U32.AND P0, PT, R8, 0x8, PT ;  /* 0x000000080800780c */ /* 0x000fe20003f06070 */
[----:B-1----:R-:W-:-:S12]  /*25b0*/  ULOP3.LUT UR4, UR4, 0x7, URZ, 0xc0, !UPT ;  /* 0x0000000704047892 */ /* 0x002fd8000f8ec0ff */
[----:B------:R-:W-:Y:S05]  /*25c0*/  @!P0 BRA `(.L_x_66) ;  /* 0x0000000400d48947 */ /* 0x000fea0003800000 */
[----:B--2---:R-:W1:Y:S01]  /*25d0*/  LDC.64 R8, c[0x0][0x380] ;  /* 0x0000e000ff087b82 */ /* 0x004e620000000a00 */
[----:B0--3--:R-:W-:-:S05]  /*25e0*/  IADD3 R5, PT, PT, R2, R7, RZ ;  /* 0x0000000702057210 */ /* 0x009fca0007ffe0ff */
[----:B-1----:R-:W-:-:S05]  /*25f0*/  IMAD.WIDE.U32 R8, R5, 0x4, R8 ;  /* 0x0000000405087825 */ /* 0x002fca00078e0008 */
[----:B------:R-:W2:Y:S01]  /*2600*/  LDG.E R13, desc[UR8][R8.64] ;  /* 0x00000008080d7981 */ /* 0x000ea2000c1e1900 */
[----:B-----5:R-:W0:Y:S02]  /*2610*/  MUFU.RCP R0, R3 ;  /* 0x0000000300007308 */ /* 0x020e240000001000 */
[----:B0-----:R-:W-:-:S04]  /*2620*/  FFMA R5, R0, -R3, 1 ;  /* 0x3f80000000057423 */ /* 0x001fc80000000803 */
[----:B------:R-:W-:Y:S02]  /*2630*/  FFMA R0, R0, R5, R0 ;  /* 0x0000000500007223 */ /* 0x000fe40000000000 */
[----:B--2---:R-:W0:Y:S02]  /*2640*/  FCHK P0, R13, R3 ;  /* 0x000000030d007302 */ /* 0x004e240000000000 */
[----:B------:R-:W-:-:S04]  /*2650*/  FFMA R4, R0, R13, RZ ;  /* 0x0000000d00047223 */ /* 0x000fc800000000ff */
[----:B------:R-:W-:-:S04]  /*2660*/  FFMA R5, R4, -R3, R13 ;  /* 0x8000000304057223 */ /* 0x000fc8000000000d */
[----:B------:R-:W-:Y:S01]  /*2670*/  FFMA R11, R0, R5, R4 ;  /* 0x00000005000b7223 */ /* 0x000fe20000000004 */
[----:B0-----:R-:W-:Y:S06]  /*2680*/  @!P0 BRA `(.L_x_67) ;  /* 0x00000000000c8947 */ /* 0x001fec0003800000 */
[----:B------:R-:W-:Y:S02]  /*2690*/  MOV R0, R13 ;  /* 0x0000000d00007202 */ /* 0x000fe40000000f00 */
[----:B------:R-:W-:-:S07]  /*26a0*/  MOV R12, 0x26c0 ;  /* 0x000026c0000c7802 */ /* 0x000fce0000000f00 */
[----:B------:R-:W-:Y:S05]  /*26b0*/  CALL.REL.NOINC `($__internal_1_$__cuda_sm3x_div_rn_noftz_f32_slowpath) ;  /* 0x0000000c00147944 */ /* 0x000fea0003c00000 */
.L_x_67:
[----:B------:R-:W0:Y:S01]  /*26c0*/  LDC.64 R12, c[0x0][0x380] ;  /* 0x0000e000ff0c7b82 */ /* 0x000e220000000a00 */
[----:B------:R-:W-:Y:S01]  /*26d0*/  IADD3 R0, P0, PT, R2, R7, RZ ;  /* 0x0000000702007210 */ /* 0x000fe20007f1e0ff */
[----:B------:R1:W-:Y:S03]  /*26e0*/  STG.E desc[UR8][R8.64], R11 ;  /* 0x0000000b08007986 */ /* 0x0003e6000c101908 */
[----:B------:R-:W-:Y:S02]  /*26f0*/  IADD3.X R5, PT, PT, RZ, RZ, RZ, P0, !PT ;  /* 0x000000ffff057210 */ /* 0x000fe400007fe4ff */
[----:B0-----:R-:W-:-:S04]  /*2700*/  LEA R4, P0, R0, R12, 0x2 ;  /* 0x0000000c00047211 */ /* 0x001fc800078010ff */
[----:B------:R-:W-:-:S05]  /*2710*/  LEA.HI.X R5, R0, R13, R5, 0x2, P0 ;  /* 0x0000000d00057211 */ /* 0x000fca00000f1405 */
[----:B------:R-:W2:Y:S01]  /*2720*/  LDG.E R15, desc[UR8][R4.64+0x4] ;  /* 0x00000408040f7981 */ /* 0x000ea2000c1e1900 */
[----:B------:R-:W0:Y:S02]  /*2730*/  MUFU.RCP R0, R3 ;  /* 0x0000000300007308 */ /* 0x000e240000001000 */
[----:B0-----:R-:W-:-:S04]  /*2740*/  FFMA R13, R0, -R3, 1 ;  /* 0x3f800000000d7423 */ /* 0x001fc80000000803 */
[----:B------:R-:W-:Y:S02]  /*2750*/  FFMA R0, R0, R13, R0 ;  /* 0x0000000d00007223 */ /* 0x000fe40000000000 */
[----:B--2---:R-:W0:Y:S02]  /*2760*/  FCHK P0, R15, R3 ;  /* 0x000000030f007302 */ /* 0x004e240000000000 */
        /* <DEDUP_REMOVED lines=8> */
.L_x_68:
        /* <DEDUP_REMOVED lines=14> */
.L_x_69:
        /* <DEDUP_REMOVED lines=13> */
.L_x_70:
        /* <DEDUP_REMOVED lines=14> */
.L_x_71:
        /* <DEDUP_REMOVED lines=13> */
.L_x_72:
        /* <DEDUP_REMOVED lines=14> */
.L_x_73:
        /* <DEDUP_REMOVED lines=13> */
.L_x_74:
[----:B------:R1:W-:Y:S01]  /*2d00*/  STG.E desc[UR8][R4.64+0x1c], R11 ;  /* 0x00001c0b04007986 */ /* 0x0003e2000c101908 */
[----:B------:R-:W-:-:S07]  /*2d10*/  IADD3 R7, PT, PT, R7, 0x8, RZ ;  /* 0x0000000807077810 */ /* 0x000fce0007ffe0ff */
.L_x_66:
[----:B------:R-:W-:-:S13]  /*2d20*/  ISETP.NE.AND P0, PT, RZ, UR4, PT ;  /* 0x00000004ff007c0c */ /* 0x000fda000bf05270 */
[----:B------:R-:W-:Y:S05]  /*2d30*/  @!P0 EXIT ;  /* 0x000000000000894d */ /* 0x000fea0003800000 */
[----:B------:R-:W4:Y:S01]  /*2d40*/  LDCU UR5, c[0x0][0x388] ;  /* 0x00007100ff0577ac */ /* 0x000f220008000800 */
[----:B------:R-:W-:Y:S02]  /*2d50*/  UISETP.GE.U32.AND UP0, UPT, UR4, 0x4, UPT ;  /* 0x000000040400788c */ /* 0x000fe4000bf06070 */
[----:B----4-:R-:W-:-:S07]  /*2d60*/  ULOP3.LUT UR5, UR5, 0x3, URZ, 0xc0, !UPT ;  /* 0x0000000305057892 */ /* 0x010fce000f8ec0ff */
[----:B------:R-:W-:Y:S05]  /*2d70*/  BRA.U !UP0, `(.L_x_75) ;  /* 0x0000000108fc7547 */ /* 0x000fea000b800000 */
[----:B--2---:R-:W2:Y:S01]  /*2d80*/  LDC.64 R8, c[0x0][0x380] ;  /* 0x0000e000ff087b82 */ /* 0x004ea20000000a00 */
[----:B01-3--:R-:W-:-:S05]  /*2d90*/  IADD3 R5, PT, PT, R2, R7, RZ ;  /* 0x0000000702057210 */ /* 0x00bfca0007ffe0ff */
[----:B--2---:R-:W-:-:S05]  /*2da0*/  IMAD.WIDE.U32 R8, R5, 0x4, R8 ;  /* 0x0000000405087825 */ /* 0x004fca00078e0008 */
        /* <DEDUP_REMOVED lines=12> */
.L_x_76:
        /* <DEDUP_REMOVED lines=19> */
.L_x_77:
        /* <DEDUP_REMOVED lines=14> */
.L_x_78:
        /* <DEDUP_REMOVED lines=13> */
.L_x_79:
[----:B------:R4:W-:Y:S01]  /*3150*/  STG.E desc[UR8][R4.64+0xc], R11 ;  /* 0x00000c0b04007986 */ /* 0x0009e2000c101908 */
[----:B------:R-:W-:-:S07]  /*3160*/  IADD3 R7, PT, PT, R7, 0x4, RZ ;  /* 0x0000000407077810 */ /* 0x000fce0007ffe0ff */
.L_x_75:
[----:B------:R-:W-:-:S13]  /*3170*/  ISETP.NE.AND P0, PT, RZ, UR5, PT ;  /* 0x00000005ff007c0c */ /* 0x000fda000bf05270 */
[----:B------:R-:W-:Y:S05]  /*3180*/  @!P0 EXIT ;  /* 0x000000000000894d */ /* 0x000fea0003800000 */
[----:B01234-:R-:W0:Y:S01]  /*3190*/  LDC.64 R4, c[0x0][0x380] ;  /* 0x0000e000ff047b82 */ /* 0x01fe220000000a00 */
[----:B------:R-:W-:Y:S01]  /*31a0*/  IADD3 R7, PT, PT, R2, R7, RZ ;  /* 0x0000000702077210 */ /* 0x000fe20007ffe0ff */
[----:B------:R-:W-:-:S04]  /*31b0*/  UIADD3 UR4, UPT, UPT, -UR5, URZ, URZ ;  /* 0x000000ff05047290 */ /* 0x000fc8000fffe1ff */
[----:B0-----:R-:W-:-:S08]  /*31c0*/  IMAD.WIDE.U32 R4, R7, 0x4, R4 ;  /* 0x0000000407047825 */ /* 0x001fd000078e0004 */
.L_x_81:
[----:B------:R-:W2:Y:S01]  /*31d0*/  LDG.E R9, desc[UR8][R4.64] ;  /* 0x0000000804097981 */ /* 0x000ea2000c1e1900 */
[----:B-----5:R-:W0:Y:S01]  /*31e0*/  MUFU.RCP R0, R3 ;  /* 0x0000000300007308 */ /* 0x020e220000001000 */
[----:B------:R-:W-:-:S04]  /*31f0*/  UIADD3 UR4, UPT, UPT, UR4, 0x1, URZ ;  /* 0x0000000104047890 */ /* 0x000fc8000fffe0ff */
[----:B------:R-:W-:Y:S01]  /*3200*/  UISETP.NE.AND UP0, UPT, UR4, URZ, UPT ;  /* 0x000000ff0400728c */ /* 0x000fe2000bf05270 */
[----:B0-----:R-:W-:-:S04]  /*3210*/  FFMA R7, R0, -R3, 1 ;  /* 0x3f80000000077423 */ /* 0x001fc80000000803 */
[----:B------:R-:W-:Y:S01]  /*3220*/  FFMA R0, R0, R7, R0 ;  /* 0x0000000700007223 */ /* 0x000fe20000000000 */
[----:B--2---:R-:W0:Y:S03]  /*3230*/  FCHK P0, R9, R3 ;  /* 0x0000000309007302 */ /* 0x004e260000000000 */
[----:B------:R-:W-:-:S04]  /*3240*/  FFMA R2, R0, R9, RZ ;  /* 0x0000000900027223 */ /* 0x000fc800000000ff */
[----:B------:R-:W-:-:S04]  /*3250*/  FFMA R7, R2, -R3, R9 ;  /* 0x8000000302077223 */ /* 0x000fc80000000009 */
[----:B------:R-:W-:Y:S01]  /*3260*/  FFMA R7, R0, R7, R2 ;  /* 0x0000000700077223 */ /* 0x000fe20000000002 */
[----:B0-----:R-:W-:Y:S06]  /*3270*/  @!P0 BRA `(.L_x_80) ;  /* 0x0000000000108947 */ /* 0x001fec0003800000 */
[----:B------:R-:W-:Y:S02]  /*3280*/  MOV R0, R9 ;  /* 0x0000000900007202 */ /* 0x000fe40000000f00 */
[----:B------:R-:W-:-:S07]  /*3290*/  MOV R12, 0x32b0 ;  /* 0x000032b0000c7802 */ /* 0x000fce0000000f00 */
[----:B------:R-:W-:Y:S05]  /*32a0*/  CALL.REL.NOINC `($__internal_1_$__cuda_sm3x_div_rn_noftz_f32_slowpath) ;  /* 0x0000000000187944 */ /* 0x000fea0003c00000 */
[----:B------:R-:W-:-:S07]  /*32b0*/  MOV R7, R11 ;  /* 0x0000000b00077202 */ /* 0x000fce0000000f00 */
.L_x_80:
[----:B------:R0:W-:Y:S02]  /*32c0*/  STG.E desc[UR8][R4.64], R7 ;  /* 0x0000000704007986 */ /* 0x0001e4000c101908 */
[----:B0-----:R-:W-:-:S04]  /*32d0*/  IADD3 R4, P0, PT, R4, 0x4, RZ ;  /* 0x0000000404047810 */ /* 0x001fc80007f1e0ff */
[----:B------:R-:W-:Y:S01]  /*32e0*/  IADD3.X R5, PT, PT, RZ, R5, RZ, P0, !PT ;  /* 0x00000005ff057210 */ /* 0x000fe200007fe4ff */
[----:B------:R-:W-:Y:S08]  /*32f0*/  BRA.U UP0, `(.L_x_81) ;  /* 0xfffffffd00b47547 */ /* 0x000ff0000b83ffff */
[----:B------:R-:W-:Y:S05]  /*3300*/  EXIT ;  /* 0x000000000000794d */ /* 0x000fea0003800000 */
        .weak           $__internal_1_$__cuda_sm3x_div_rn_noftz_f32_slowpath
        .type           $__internal_1_$__cuda_sm3x_div_rn_noftz_f32_slowpath,@function
        .size           $__internal_1_$__cuda_sm3x_div_rn_noftz_f32_slowpath,(.L_x_120 - $__internal_1_$__cuda_sm3x_div_rn_noftz_f32_slowpath)
$__internal_1_$__cuda_sm3x_div_rn_noftz_f32_slowpath:
[----:B------:R-:W-:Y:S02]  /*3310*/  SHF.R.U32.HI R11, RZ, 0x17, R3 ;  /* 0x00000017ff0b7819 */ /* 0x000fe40000011603 */
[----:B------:R-:W-:Y:S02]  /*3320*/  SHF.R.U32.HI R14, RZ, 0x17, R0 ;  /* 0x00000017ff0e7819 */ /* 0x000fe40000011600 */
[----:B------:R-:W-:Y:S02]  /*3330*/  LOP3.LUT R11, R11, 0xff, RZ, 0xc0, !PT ;  /* 0x000000ff0b0b7812 */ /* 0x000fe400078ec0ff */
[----:B------:R-:W-:Y:S02]  /*3340*/  LOP3.LUT R14, R14, 0xff, RZ, 0xc0, !PT ;  /* 0x000000ff0e0e7812 */ /* 0x000fe400078ec0ff */
[----:B------:R-:W-:Y:S02]  /*3350*/  IADD3 R16, PT, PT, R11, -0x1, RZ ;  /* 0xffffffff0b107810 */ /* 0x000fe40007ffe0ff */
[----:B------:R-:W-:-:S02]  /*3360*/  IADD3 R15, PT, PT, R14, -0x1, RZ ;  /* 0xffffffff0e0f7810 */ /* 0x000fc40007ffe0ff */
[----:B------:R-:W-:Y:S02]  /*3370*/  ISETP.GT.U32.AND P0, PT, R16, 0xfd, PT ;  /* 0x000000fd1000780c */ /* 0x000fe40003f04070 */
[----:B------:R-:W-:Y:S02]  /*3380*/  MOV R13, R3 ;  /* 0x00000003000d7202 */ /* 0x000fe40000000f00 */
[----:B------:R-:W-:-:S13]  /*3390*/  ISETP.GT.U32.OR P0, PT, R15, 0xfd, P0 ;  /* 0x000000fd0f00780c */ /* 0x000fda0000704470 */
[----:B------:R-:W-:Y:S01]  /*33a0*/  @!P0 MOV R10, RZ ;  /* 0x000000ff000a8202 */ /* 0x000fe20000000f00 */
        /* <DEDUP_REMOVED lines=19> */
[----:B------:R-:W-:Y:S01]  /*34e0*/  @P0 MOV R10, RZ ;  /* 0x000000ff000a0202 */ /* 0x000fe20000000f00 */
[----:B------:R-:W-:Y:S01]  /*34f0*/  @!P0 FFMA R0, R0, 1.84467440737095516160e+19, RZ ;  /* 0x5f80000000008823 */ /* 0x000fe200000000ff */
[----:B------:R-:W-:Y:S01]  /*3500*/  @!P0 MOV R10, 0xffffffc0 ;  /* 0xffffffc0000a8802 */ /* 0x000fe20000000f00 */
[----:B------:R-:W-:-:S03]  /*3510*/  @!P1 FFMA R13, R3, 1.84467440737095516160e+19, RZ ;  /* 0x5f800000030d9823 */ /* 0x000fc600000000ff */
[----:B------:R-:W-:-:S07]  /*3520*/  @!P1 IADD3 R10, PT, PT, R10, 0x40, RZ ;  /* 0x000000400a0a9810 */ /* 0x000fce0007ffe0ff */
.L_x_82:
[----:B------:R-:W-:Y:S02]  /*3530*/  LEA R16, R11, 0xc0800000, 0x17 ;  /* 0xc08000000b107811 */ /* 0x000fe400078eb8ff */
[----:B------:R-:W-:Y:S02]  /*3540*/  IADD3 R14, PT, PT, R14, -0x7f, RZ ;  /* 0xffffff810e0e7810 */ /* 0x000fe40007ffe0ff */
[----:B------:R-:W-:-:S03]  /*3550*/  IADD3 R17, PT, PT, -R16, R13, RZ ;  /* 0x0000000d10117210 */ /* 0x000fc60007ffe1ff */
[C---:B------:R-:W-:Y:S01]  /*3560*/  IMAD R0, R14.reuse, -0x800000, R0 ;  /* 0xff8000000e007824 */ /* 0x040fe200078e0200 */
[----:B------:R0:W1:Y:S01]  /*3570*/  MUFU.RCP R16, R17 ;  /* 0x0000001100107308 */ /* 0x0000620000001000 */
[----:B------:R-:W-:Y:S01]  /*3580*/  FADD.FTZ R15, -R17, -RZ ;  /* 0x800000ff110f7221 */ /* 0x000fe20000010100 */
[----:B0-----:R-:W-:-:S04]  /*3590*/  IADD3 R17, PT, PT, R14, 0x7f, -R11 ;  /* 0x0000007f0e117810 */ /* 0x001fc80007ffe80b */
[----:B------:R-:W-:Y:S01]  /*35a0*/  IADD3 R17, PT, PT, R17, R10, RZ ;  /* 0x0000000a11117210 */ /* 0x000fe20007ffe0ff */
        /* <DEDUP_REMOVED lines=8> */
[----:B------:R-:W-:-:S04]  /*3630*/  LOP3.LUT R11, R11, 0xff, RZ, 0xc0, !PT ;  /* 0x000000ff0b0b7812 */ /* 0x000fc800078ec0ff */
[----:B------:R-:W-:-:S04]  /*3640*/  IADD3 R11, PT, PT, R11, R17, RZ ;  /* 0x000000110b0b7210 */ /* 0x000fc80007ffe0ff */
[----:B------:R-:W-:-:S04]  /*3650*/  IADD3 R10, PT, PT, R11, -0x1, RZ ;  /* 0xffffffff0b0a7810 */ /* 0x000fc80007ffe0ff */
        /* <DEDUP_REMOVED lines=9> */
[-CC-:B------:R-:W-:Y:S01]  /*36f0*/  FFMA.RZ R10, R13, R15.reuse, R16.reuse ;  /* 0x0000000f0d0a7223 */ /* 0x180fe2000000c010 */
[C---:B------:R-:W-:Y:S02]  /*3700*/  ISETP.NE.AND P3, PT, R11.reuse, RZ, PT ;  /* 0x000000ff0b00720c */ /* 0x040fe40003f65270 */
[----:B------:R-:W-:Y:S02]  /*3710*/  ISETP.NE.AND P1, PT, R11, RZ, PT ;  /* 0x000000ff0b00720c */ /* 0x000fe40003f25270 */
[----:B------:R-:W-:Y:S01]  /*3720*/  LOP3.LUT R14, R10, 0x7fffff, RZ, 0xc0, !PT ;  /* 0x007fffff0a0e7812 */ /* 0x000fe200078ec0ff */
[CCC-:B------:R-:W-:Y:S01]  /*3730*/  FFMA.RP R10, R13.reuse, R15.reuse, R16.reuse ;  /* 0x0000000f0d0a7223 */ /* 0x1c0fe20000008010 */
[----:B------:R-:W-:Y:S01]  /*3740*/  FFMA.RM R13, R13, R15, R16 ;  /* 0x0000000f0d0d7223 */ /* 0x000fe20000004010 */
[----:B------:R-:W-:Y:S02]  /*3750*/  IADD3 R15, PT, PT, R11, 0x20, RZ ;  /* 0x000000200b0f7810 */ /* 0x000fe40007ffe0ff */
[----:B------:R-:W-:-:S02]  /*3760*/  LOP3.LUT R14, R14, 0x800000, RZ, 0xfc, !PT ;  /* 0x008000000e0e7812 */ /* 0x000fc400078efcff */
[----:B------:R-:W-:Y:S02]  /*3770*/  IADD3 R11, PT, PT, -R11, RZ, RZ ;  /* 0x000000ff0b0b7210 */ /* 0x000fe40007ffe1ff */
[----:B------:R-:W-:Y:S02]  /*3780*/  SHF.L.U32 R15, R14, R15, RZ ;  /* 0x0000000f0e0f7219 */ /* 0x000fe400000006ff */
[----:B------:R-:W-:Y:S02]  /*3790*/  FSETP.NEU.FTZ.AND P0, PT, R10, R13, PT ;  /* 0x0000000d0a00720b */ /* 0x000fe40003f1d000 */
[----:B------:R-:W-:Y:S02]  /*37a0*/  SEL R11, R11, RZ, P3 ;  /* 0x000000ff0b0b7207 */ /* 0x000fe40001800000 */
[----:B------:R-:W-:Y:S02]  /*37b0*/  ISETP.NE.AND P1, PT, R15, RZ, P1 ;  /* 0x000000ff0f00720c */ /* 0x000fe40000f25270 */
[----:B------:R-:W-:-:S02]  /*37c0*/  SHF.R.U32.HI R11, RZ, R11, R14 ;  /* 0x0000000bff0b7219 */ /* 0x000fc4000001160e */
[----:B------:R-:W-:Y:S02]  /*37d0*/  PLOP3.LUT P0, PT, P0, P1, PT, 0xf8, 0x8f ;  /* 0x00000000008f781c */ /* 0x000fe40000703f70 */
[----:B------:R-:W-:Y:S02]  /*37e0*/  SHF.R.U32.HI R13, RZ, 0x1, R11 ;  /* 0x00000001ff0d7819 */ /* 0x000fe4000001160b */
[----:B------:R-:W-:-:S04]  /*37f0*/  SEL R10, RZ, 0x1, !P0 ;  /* 0x00000001ff0a7807 */ /* 0x000fc80004000000 */
[----:B------:R-:W-:-:S04]  /*3800*/  LOP3.LUT R10, R10, 0x1, R13, 0xf8, !PT ;  /* 0x000000010a0a7812 */ /* 0x000fc800078ef80d */
[----:B------:R-:W-:-:S04]  /*3810*/  LOP3.LUT R10, R10, R11, RZ, 0xc0, !PT ;  /* 0x0000000b0a0a7212 */ /* 0x000fc800078ec0ff */
[----:B------:R-:W-:-:S04]  /*3820*/  IADD3 R13, PT, PT, R13, R10, RZ ;  /* 0x0000000a0d0d7210 */ /* 0x000fc80007ffe0ff */
[----:B------:R-:W-:Y:S01]  /*3830*/  LOP3.LUT R0, R13, R0, RZ, 0xfc, !PT ;  /* 0x000000000d007212 */ /* 0x000fe200078efcff */
[----:B------:R-:W-:Y:S06]  /*3840*/  BRA `(.L_x_89) ;  /* 0x0000000000347947 */ /* 0x000fec0003800000 */
.L_x_88:
[----:B------:R-:W-:-:S04]  /*3850*/  LOP3.LUT R0, R0, 0x80000000, RZ, 0xc0, !PT ;  /* 0x8000000000007812 */ /* 0x000fc800078ec0ff */
[----:B------:R-:W-:Y:S01]  /*3860*/  LOP3.LUT R0, R0, 0x7f800000, RZ, 0xfc, !PT ;  /* 0x7f80000000007812 */ /* 0x000fe200078efcff */
[----:B------:R-:W-:Y:S06]  /*3870*/  BRA `(.L_x_89) ;  /* 0x0000000000287947 */ /* 0x000fec0003800000 */
.L_x_87:
[----:B------:R-:W-:Y:S01]  /*3880*/  LEA R0, R17, R0, 0x17 ;  /* 0x0000000011007211 */ /* 0x000fe200078eb8ff */
[----:B------:R-:W-:Y:S06]  /*3890*/  BRA `(.L_x_89) ;  /* 0x0000000000207947 */ /* 0x000fec0003800000 */
.L_x_86:
[----:B------:R-:W-:-:S04]  /*38a0*/  LOP3.LUT R0, R13, 0x80000000, R0, 0x48, !PT ;  /* 0x800000000d007812 */ /* 0x000fc800078e4800 */
[----:B------:R-:W-:Y:S01]  /*38b0*/  LOP3.LUT R0, R0, 0x7f800000, RZ, 0xfc, !PT ;  /* 0x7f80000000007812 */ /* 0x000fe200078efcff */
[----:B------:R-:W-:Y:S06]  /*38c0*/  BRA `(.L_x_89) ;  /* 0x0000000000147947 */ /* 0x000fec0003800000 */
.L_x_85:
[----:B------:R-:W-:Y:S01]  /*38d0*/  LOP3.LUT R0, R13, 0x80000000, R0, 0x48, !PT ;  /* 0x800000000d007812 */ /* 0x000fe200078e4800 */
[----:B------:R-:W-:Y:S06]  /*38e0*/  BRA `(.L_x_89) ;  /* 0x00000000000c7947 */ /* 0x000fec0003800000 */
.L_x_84:
[----:B------:R-:W0:Y:S01]  /*38f0*/  MUFU.RSQ R0, -QNAN ;  /* 0xffc0000000007908 */ /* 0x000e220000001400 */
[----:B------:R-:W-:Y:S05]  /*3900*/  BRA `(.L_x_89) ;  /* 0x0000000000047947 */ /* 0x000fea0003800000 */
.L_x_83:
[----:B------:R-:W-:-:S07]  /*3910*/  FADD.FTZ R0, R0, R3 ;  /* 0x0000000300007221 */ /* 0x000fce0000010000 */
.L_x_89:
[----:B------:R-:W-:Y:S01]  /*3920*/  HFMA2 R13, -RZ, RZ, 0, 0 ;  /* 0x00000000ff0d7431 */ /* 0x000fe200000001ff */
[----:B0-----:R-:W-:-:S03]  /*3930*/  MOV R11, R0 ;  /* 0x00000000000b7202 */ /* 0x001fc60000000f00 */
[----:B------:R-:W-:Y:S05]  /*3940*/  RET.REL.NODEC R12 `(_Z7softmaxPfii) ;  /* 0xffffffc40cac7950 */ /* 0x000fea0003c3ffff */
.L_x_90:
        /* <DEDUP_REMOVED lines=11> */
.L_x_120:


//--------------------- .text._Z12forward_passPfS_S_S_S_S_S_iiii --------------------------
	.section	.text._Z12forward_passPfS_S_S_S_S_S_iiii,"ax",@progbits
	.align	128
        .global         _Z12forward_passPfS_S_S_S_S_S_iiii
        .type           _Z12forward_passPfS_S_S_S_S_S_iiii,@function
        .size           _Z12forward_passPfS_S_S_S_S_S_iiii,(.L_x_124 - _Z12forward_passPfS_S_S_S_S_S_iiii)
        .other          _Z12forward_passPfS_S_S_S_S_S_iiii,@"STO_CUDA_ENTRY STV_DEFAULT"
_Z12forward_passPfS_S_S_S_S_S_iiii:
.text._Z12forward_passPfS_S_S_S_S_S_iiii:
[----:B------:R-:W-:Y:S01]  /*0000*/  LDC R1, c[0x0][0x37c] ;  /* 0x0000df00ff017b82 */ /* 0x000fe20000000800 */
[----:B------:R-:W0:Y:S07]  /*0010*/  S2R R3, SR_TID.X ;  /* 0x0000000000037919 */ /* 0x000e2e0000002100 */
[----:B------:R-:W0:Y:S01]  /*0020*/  S2UR UR4, SR_CTAID.X ;  /* 0x00000000000479c3 */ /* 0x000e220000002500 */
[----:B------:R-:W1:Y:S01]  /*0030*/  LDCU.64 UR10, c[0x0][0x358] ;  /* 0x00006b00ff0a77ac */ /* 0x000e620008000a00 */
[----:B------:R-:W-:Y:S06]  /*0040*/  BSSY.RECONVERGENT B0, `(.L_x_91) ;  /* 0x00000ba000007945 */ /* 0x000fec0003800200 */
[----:B------:R-:W0:Y:S08]  /*0050*/  LDC R0, c[0x0][0x360] ;  /* 0x0000d800ff007b82 */ /* 0x000e300000000800 */
[----:B------:R-:W2:Y:S08]  /*0060*/  S2UR UR12, SR_CTAID.Y ;  /* 0x00000000000c79c3 */ /* 0x000eb00000002600 */
[----:B------:R-:W2:Y:S08]  /*0070*/  LDC R2, c[0x0][0x3c4] ;  /* 0x0000f100ff027b82 */ /* 0x000eb00000000800 */
[----:B------:R-:W3:Y:S01]  /*0080*/  LDC R7, c[0x0][0x3bc] ;  /* 0x0000ef00ff077b82 */ /* 0x000ee20000000800 */
[----:B0-----:R-:W-:Y:S01]  /*0090*/  IMAD R0, R0, UR4, R3 ;  /* 0x0000000400007c24 */ /* 0x001fe2000f8e0203 */
[----:B--2---:R-:W-:-:S04]  /*00a0*/  ISETP.LE.AND P0, PT, R2, UR12, PT ;  /* 0x0000000c02007c0c */ /* 0x004fc8000bf03270 */
[----:B---3--:R-:W-:-:S13]  /*00b0*/  ISETP.GE.OR P1, PT, R0, R7, P0 ;  /* 0x000000070000720c */ /* 0x008fda0000726670 */
[----:B-1----:R-:W-:Y:S05]  /*00c0*/  @P1 BRA `(.L_x_92) ;  /* 0x0000000800c41947 */ /* 0x002fea0003800000 */
[----:B------:R-:W0:Y:S01]  /*00d0*/  LDCU UR6, c[0x0][0x3b8] ;  /* 0x00007700ff0677ac */ /* 0x000e220008000800 */
[----:B------:R-:W-:Y:S01]  /*00e0*/  HFMA2 R14, -RZ, RZ, 0, 0 ;  /* 0x00000000ff0e7431 */ /* 0x000fe200000001ff */
[----:B0-----:R-:W-:-:S09]  /*00f0*/  UISETP.GE.AND UP0, UPT, UR6, 0x1, UPT ;  /* 0x000000010600788c */ /* 0x001fd2000bf06270 */
[----:B------:R-:W-:Y:S05]  /*0100*/  BRA.U !UP0, `(.L_x_93) ;  /* 0x0000000908907547 */ /* 0x000fea000b800000 */
[----:B------:R-:W-:Y:S02]  /*0110*/  UISETP.GE.U32.AND UP1, UPT, UR6, 0x10, UPT ;  /* 0x000000100600788c */ /* 0x000fe4000bf26070 */
[----:B------:R-:W-:Y:S01]  /*0120*/  IMAD R6, R0, UR6, RZ ;  /* 0x0000000600067c24 */ /* 0x000fe2000f8e02ff */
[----:B------:R-:W-:Y:S01]  /*0130*/  ULOP3.LUT UR8, UR6, 0xf, URZ, 0xc0, !UPT ;  /* 0x0000000f06087892 */ /* 0x000fe2000f8ec0ff */
[----:B------:R-:W-:Y:S01]  /*0140*/  MOV R14, RZ ;  /* 0x000000ff000e7202 */ /* 0x000fe20000000f00 */
[----:B------:R-:W-:Y:S01]  /*0150*/  UIMAD UR7, UR12, UR6, URZ ;  /* 0x000000060c0772a4 */ /* 0x000fe2000f8e02ff */
[----:B------:R-:W-:Y:S01]  /*0160*/  MOV R9, RZ ;  /* 0x000000ff00097202 */ /* 0x000fe20000000f00 */
[----:B------:R-:W-:Y:S02]  /*0170*/  UISETP.NE.AND UP0, UPT, UR8, URZ, UPT ;  /* 0x000000ff0800728c */ /* 0x000fe4000bf05270 */
[----:B------:R-:W-:Y:S09]  /*0180*/  BRA.U !UP1, `(.L_x_94) ;  /* 0x00000005090c7547 */ /* 0x000ff2000b800000 */
[----:B------:R-:W0:Y:S01]  /*0190*/  LDCU.64 UR4, c[0x0][0x380] ;  /* 0x00007000ff0477ac */ /* 0x000e220008000a00 */
[----:B------:R-:W-:Y:S02]  /*01a0*/  MOV R14, RZ ;  /* 0x000000ff000e7202 */ /* 0x000fe40000000f00 */
[----:B------:R-:W-:Y:S01]  /*01b0*/  MOV R8, R6 ;  /* 0x0000000600087202 */ /* 0x000fe20000000f00 */
[----:B------:R-:W-:-:S06]  /*01c0*/  ULOP3.LUT UR9, UR6, 0x7ffffff0, URZ, 0xc0, !UPT ;  /* 0x7ffffff006097892 */ /* 0x000fcc000f8ec0ff */
[----:B------:R-:W-:Y:S01]  /*01d0*/  MOV R9, UR9 ;  /* 0x0000000900097c02 */ /* 0x000fe20008000f00 */
[----:B0-----:R-:W-:-:S04]  /*01e0*/  UIMAD.WIDE.U32 UR4, UR7, 0x4, UR4 ;  /* 0x00000004070478a5 */ /* 0x001fc8000f8e0004 */
[----:B------:R-:W-:-:S04]  /*01f0*/  UIADD3 UR13, UP1, UPT, UR4, 0x20, URZ ;  /* 0x00000020040d7890 */ /* 0x000fc8000ff3e0ff */
[----:B------:R-:W-:Y:S02]  /*0200*/  UIADD3.X UR4, UPT, UPT, URZ, UR5, URZ, UP1, !UPT ;  /* 0x00000005ff047290 */ /* 0x000fe40008ffe4ff */
[----:B------:R-:W-:Y:S01]  /*0210*/  MOV R2, UR13 ;  /* 0x0000000d00027c02 */ /* 0x000fe20008000f00 */
[----:B------:R-:W-:-:S03]  /*0220*/  UIADD3 UR5, UPT, UPT, -UR9, URZ, URZ ;  /* 0x000000ff09057290 */ /* 0x000fc6000fffe1ff */
[----:B------:R-:W-:-:S09]  /*0230*/  MOV R3, UR4 ;  /* 0x0000000400037c02 */ /* 0x000fd20008000f00 */
.L_x_95:
[----:B------:R-:W0:Y:S01]  /*0240*/  LDC.64 R4, c[0x0][0x388] ;  /* 0x0000e200ff047b82 */ /* 0x000e220000000a00 */
[----:B------:R-:W2:Y:S04]  /*0250*/  LDG.E R16, desc[UR10][R2.64+-0x20] ;  /* 0xffffe00a02107981 */ /* 0x000ea8000c1e1900 */
[----:B------:R-:W3:Y:S04]  /*0260*/  LDG.E R24, desc[UR10][R2.64+-0x1c] ;  /* 0xffffe40a02187981 */ /* 0x000ee8000c1e1900 */
[----:B------:R-:W4:Y:S04]  /*0270*/  LDG.E R18, desc[UR10][R2.64+-0x18] ;  /* 0xffffe80a02127981 */ /* 0x000f28000c1e1900 */
[----:B------:R-:W5:Y:S04]  /*0280*/  LDG.E R20, desc[UR10][R2.64+-0x14] ;  /* 0xffffec0a02147981 */ /* 0x000f68000c1e1900 */
[----:B------:R-:W5:Y:S04]  /*0290*/  LDG.E R22, desc[UR10][R2.64+-0x10] ;  /* 0xfffff00a02167981 */ /* 0x000f68000c1e1900 */
[----:B------:R-:W5:Y:S01]  /*02a0*/  LDG.E R10, desc[UR10][R2.64+-0xc] ;  /* 0xfffff40a020a7981 */ /* 0x000f62000c1e1900 */
[----:B0-----:R-:W-:-:S03]  /*02b0*/  IMAD.WIDE R4, R8, 0x4, R4 ;  /* 0x0000000408047825 */ /* 0x001fc600078e0204 */
[----:B------:R-:W5:Y:S04]  /*02c0*/  LDG.E R12, desc[UR10][R2.64+-0x8] ;  /* 0xfffff80a020c7981 */ /* 0x000f68000c1e1900 */
[----:B------:R-:W2:Y:S04]  /*02d0*/  LDG.E R15, desc[UR10][R4.64] ;  /* 0x0000000a040f7981 */ /* 0x000ea8000c1e1900 */
[----:B------:R-:W3:Y:S04]  /*02e0*/  LDG.E R17, desc[UR10][R4.64+0x4] ;  /* 0x0000040a04117981 */ /* 0x000ee8000c1e1900 */
[----:B------:R-:W4:Y:S04]  /*02f0*/  LDG.E R19, desc[UR10][R4.64+0x8] ;  /* 0x0000080a04137981 */ /* 0x000f28000c1e1900 */
[----:B------:R-:W5:Y:S04]  /*0300*/  LDG.E R21, desc[UR10][R4.64+0xc] ;  /* 0x00000c0a04157981 */ /* 0x000f68000c1e1900 */
[----:B------:R-:W5:Y:S04]  /*0310*/  LDG.E R23, desc[UR10][R4.64+0x10] ;  /* 0x0000100a04177981 */ /* 0x000f68000c1e1900 */
[----:B------:R-:W5:Y:S04]  /*0320*/  LDG.E R11, desc[UR10][R4.64+0x14] ;  /* 0x0000140a040b7981 */ /* 0x000f68000c1e1900 */
[----:B------:R-:W5:Y:S04]  /*0330*/  LDG.E R13, desc[UR10][R4.64+0x18] ;  /* 0x0000180a040d7981 */ /* 0x000f68000c1e1900 */
[----:B------:R-:W5:Y:S04]  /*0340*/  LDG.E R25, desc[UR10][R2.64+0x14] ;  /* 0x0000140a02197981 */ /* 0x000f68000c1e1900 */
[----:B------:R-:W5:Y:S04]  /*0350*/  LDG.E R26, desc[UR10][R4.64+0x3c] ;  /* 0x00003c0a041a7981 */ /* 0x000f68000c1e1900 */
[----:B------:R-:W5:Y:S01]  /*0360*/  LDG.E R27, desc[UR10][R2.64+0x1c] ;  /* 0x00001c0a021b7981 */ /* 0x000f62000c1e1900 */
[----:B--2---:R-:W-:-:S03]  /*0370*/  FFMA R16, R15, R16, R14 ;  /* 0x000000100f107223 */ /* 0x004fc6000000000e */
[----:B------:R-:W2:Y:S01]  /*0380*/  LDG.E R15, desc[UR10][R2.64+-0x4] ;  /* 0xfffffc0a020f7981 */ /* 0x000ea2000c1e1900 */
[----:B---3--:R-:W-:-:S03]  /*0390*/  FFMA R24, R17, R24, R16 ;  /* 0x0000001811187223 */ /* 0x008fc60000000010 */
[----:B------:R-:W2:Y:S01]  /*03a0*/  LDG.E R14, desc[UR10][R4.64+0x1c] ;  /* 0x00001c0a040e7981 */ /* 0x000ea2000c1e1900 */
[----:B----4-:R-:W-:-:S03]  /*03b0*/  FFMA R24, R19, R18, R24 ;  /* 0x0000001213187223 */ /* 0x010fc60000000018 */
[----:B------:R-:W3:Y:S04]  /*03c0*/  LDG.E R16, desc[UR10][R2.64] ;  /* 0x0000000a02107981 */ /* 0x000ee8000c1e1900 */
[----:B------:R-:W3:Y:S01]  /*03d0*/  LDG.E R17, desc[UR10][R4.64+0x20] ;  /* 0x0000200a04117981 */ /* 0x000ee2000c1e1900 */
[----:B-----5:R-:W-:-:S03]  /*03e0*/  FFMA R24, R21, R20, R24 ;  /* 0x0000001415187223 */ /* 0x020fc60000000018 */
[----:B------:R-:W4:Y:S04]  /*03f0*/  LDG.E R19, desc[UR10][R2.64+0x4] ;  /* 0x0000040a02137981 */ /* 0x000f28000c1e1900 */
[----:B------:R-:W4:Y:S01]  /*0400*/  LDG.E R18, desc[UR10][R4.64+0x24] ;  /* 0x0000240a04127981 */ /* 0x000f22000c1e1900 */
[----:B------:R-:W-:-:S03]  /*0410*/  FFMA R24, R23, R22, R24 ;  /* 0x0000001617187223 */ /* 0x000fc60000000018 */
[----:B------:R-:W5:Y:S04]  /*0420*/  LDG.E R21, desc[UR10][R2.64+0x8] ;  /* 0x0000080a02157981 */ /* 0x000f68000c1e1900 */
[----:B------:R-:W5:Y:S01]  /*0430*/  LDG.E R20, desc[UR10][R4.64+0x28] ;  /* 0x0000280a04147981 */ /* 0x000f62000c1e1900 */
[----:B------:R-:W-:-:S03]  /*0440*/  FFMA R24, R11, R10, R24 ;  /* 0x0000000a0b187223 */ /* 0x000fc60000000018 */
[----:B------:R-:W5:Y:S04]  /*0450*/  LDG.E R23, desc[UR10][R2.64+0xc] ;  /* 0x00000c0a02177981 */ /* 0x000f68000c1e1900 */
[----:B------:R-:W5:Y:S01]  /*0460*/  LDG.E R22, desc[UR10][R4.64+0x2c] ;  /* 0x00002c0a04167981 */ /* 0x000f62000c1e1900 */
[----:B------:R-:W-:-:S03]  /*0470*/  FFMA R29, R13, R12, R24 ;  /* 0x0000000c0d1d7223 */ /* 0x000fc60000000018 */
[----:B------:R-:W5:Y:S04]  /*0480*/  LDG.E R10, desc[UR10][R2.64+0x10] ;  /* 0x0000100a020a7981 */ /* 0x000f68000c1e1900 */
[----:B------:R-:W5:Y:S04]  /*0490*/  LDG.E R11, desc[UR10][R4.64+0x30] ;  /* 0x0000300a040b7981 */ /* 0x000f68000c1e1900 */
[----:B------:R-:W5:Y:S04]  /*04a0*/  LDG.E R24, desc[UR10][R4.64+0x34] ;  /* 0x0000340a04187981 */ /* 0x000f68000c1e1900 */
[----:B------:R0:W5:Y:S04]  /*04b0*/  LDG.E R12, desc[UR10][R2.64+0x18] ;  /* 0x0000180a020c7981 */ /* 0x000168000c1e1900 */
[----:B------:R-:W5:Y:S01]  /*04c0*/  LDG.E R13, desc[UR10][R4.64+0x38] ;  /* 0x0000380a040d7981 */ /* 0x000f62000c1e1900 */
[----:B------:R-:W-:-:S04]  /*04d0*/  UIADD3 UR5, UPT, UPT, UR5, 0x10, URZ ;  /* 0x0000001005057890 */ /* 0x000fc8000fffe0ff */
[----:B------:R-:W-:Y:S01]  /*04e0*/  UISETP.NE.AND UP1, UPT, UR5, URZ, UPT ;  /* 0x000000ff0500728c */ /* 0x000fe2000bf25270 */
[----:B0-----:R-:W-:Y:S02]  /*04f0*/  IADD3 R2, P1, PT, R2, 0x40, RZ ;  /* 0x0000004002027810 */ /* 0x001fe40007f3e0ff */
[----:B------:R-:W-:Y:S02]  /*0500*/  IADD3 R8, PT, PT, R8, 0x10, RZ ;  /* 0x0000001008087810 */ /* 0x000fe40007ffe0ff */
[----:B------:R-:W-:Y:S01]  /*0510*/  IADD3.X R3, PT, PT, RZ, R3, RZ, P1, !PT ;  /* 0x00000003ff037210 */ /* 0x000fe20000ffe4ff */
[----:B--2---:R-:W-:-:S04]  /*0520*/  FFMA R14, R14, R15, R29 ;  /* 0x0000000f0e0e7223 */ /* 0x004fc8000000001d */
[----:B---3--:R-:W-:-:S04]  /*0530*/  FFMA R17, R17, R16, R14 ;  /* 0x0000001011117223 */ /* 0x008fc8000000000e */
[----:B----4-:R-:W-:-:S04]  /*0540*/  FFMA R17, R18, R19, R17 ;  /* 0x0000001312117223 */ /* 0x010fc80000000011 */
[----:B-----5:R-:W-:-:S04]  /*0550*/  FFMA R17, R20, R21, R17 ;  /* 0x0000001514117223 */ /* 0x020fc80000000011 */
[----:B------:R-:W-:-:S04]  /*0560*/  FFMA R22, R22, R23, R17 ;  /* 0x0000001716167223 */ /* 0x000fc80000000011 */
[----:B------:R-:W-:-:S04]  /*0570*/  FFMA R11, R11, R10, R22 ;  /* 0x0000000a0b0b7223 */ /* 0x000fc80000000016 */
[----:B------:R-:W-:-:S04]  /*0580*/  FFMA R24, R24, R25, R11 ;  /* 0x0000001918187223 */ /* 0x000fc8000000000b */
[----:B------:R-:W-:-:S04]  /*0590*/  FFMA R13, R13, R12, R24 ;  /* 0x0000000c0d0d7223 */ /* 0x000fc80000000018 */
[----:B------:R-:W-:Y:S01]  /*05a0*/  FFMA R14, R26, R27, R13 ;  /* 0x0000001b1a0e7223 */ /* 0x000fe2000000000d */
[----:B------:R-:W-:Y:S06]  /*05b0*/  BRA.U UP1, `(.L_x_95) ;  /* 0xfffffffd01207547 */ /* 0x000fec000b83ffff */
.L_x_94:
[----:B------:R-:W-:Y:S05]  /*05c0*/  BRA.U !UP0, `(.L_x_93) ;  /* 0x0000000508607547 */ /* 0x000fea000b800000 */
[----:B------:R-:W-:Y:S02]  /*05d0*/  UISETP.GE.U32.AND UP0, UPT, UR8, 0x8, UPT ;  /* 0x000000080800788c */ /* 0x000fe4000bf06070 */
[----:B------:R-:W-:-:S04]  /*05e0*/  ULOP3.LUT UR5, UR6, 0x7, URZ, 0xc0, !UPT ;  /* 0x0000000706057892 */ /* 0x000fc8000f8ec0ff */
[----:B------:R-:W-:-:S03]  /*05f0*/  UISETP.NE.AND UP1, UPT, UR5, URZ, UPT ;  /* 0x000000ff0500728c */ /* 0x000fc6000bf25270 */
[----:B------:R-:W-:Y:S08]  /*0600*/  BRA.U !UP0, `(.L_x_96) ;  /* 0x0000000108907547 */ /* 0x000ff0000b800000 */
[----:B------:R-:W0:Y:S01]  /*0610*/  LDC.64 R10, c[0x0][0x380] ;  /* 0x0000e000ff0a7b82 */ /* 0x000e220000000a00 */
[C---:B------:R-:W-:Y:S02]  /*0620*/  IADD3 R15, PT, PT, R9.reuse, UR7, RZ ;  /* 0x00000007090f7c10 */ /* 0x040fe4000fffe0ff */
[----:B------:R-:W-:Y:S02]  /*0630*/  IADD3 R8, P1, PT, R9, UR7, RZ ;  /* 0x0000000709087c10 */ /* 0x000fe4000ff3e0ff */
[----:B------:R-:W-:Y:S02]  /*0640*/  IADD3 R13, PT, PT, R6, R9, RZ ;  /* 0x00000009060d7210 */ /* 0x000fe40007ffe0ff */
[----:B------:R-:W-:Y:S01]  /*0650*/  IADD3.X R12, PT, PT, RZ, RZ, RZ, P1, !PT ;  /* 0x000000ffff0c7210 */ /* 0x000fe20000ffe4ff */
[----:B------:R-:W1:Y:S08]  /*0660*/  LDC.64 R2, c[0x0][0x380] ;  /* 0x0000e000ff027b82 */ /* 0x000e700000000a00 */
[----:B------:R-:W2:Y:S01]  /*0670*/  LDC.64 R4, c[0x0][0x388] ;  /* 0x0000e200ff047b82 */ /* 0x000ea20000000a00 */
[----:B0-----:R-:W-:-:S05]  /*0680*/  IMAD.WIDE.U32 R10, R15, 0x4, R10 ;  /* 0x000000040f0a7825 */ /* 0x001fca00078e000a */
[----:B------:R-:W3:Y:S01]  /*0690*/  LDG.E R16, desc[UR10][R10.64] ;  /* 0x0000000a0a107981 */ /* 0x000ee2000c1e1900 */
[----:B-1----:R-:W-:-:S04]  /*06a0*/  LEA R2, P1, R8, R2, 0x2 ;  /* 0x0000000208027211 */ /* 0x002fc800078210ff */
[----:B------:R-:W-:Y:S01]  /*06b0*/  LEA.HI.X R3, R8, R3, R12, 0x2, P1 ;  /* 0x0000000308037211 */ /* 0x000fe200008f140c */
[----:B--2---:R-:W-:-:S04]  /*06c0*/  IMAD.WIDE R4, R13, 0x4, R4 ;  /* 0x000000040d047825 */ /* 0x004fc800078e0204 */
[----:B------:R-:W2:Y:S04]  /*06d0*/  LDG.E R17, desc[UR10][R2.64+0x4] ;  /* 0x0000040a02117981 */ /* 0x000ea8000c1e1900 */
[----:B------:R-:W3:Y:S04]  /*06e0*/  LDG.E R15, desc[UR10][R4.64] ;  /* 0x0000000a040f7981 */ /* 0x000ee8000c1e1900 */
[----:B------:R-:W2:Y:S04]  /*06f0*/  LDG.E R18, desc[UR10][R4.64+0x4] ;  /* 0x0000040a04127981 */ /* 0x000ea8000c1e1900 */
[----:B------:R-:W4:Y:S04]  /*0700*/  LDG.E R20, desc[UR10][R4.64+0x8] ;  /* 0x0000080a04147981 */ /* 0x000f28000c1e1900 */
[----:B------:R-:W4:Y:S04]  /*0710*/  LDG.E R19, desc[UR10][R2.64+0x8] ;  /* 0x0000080a02137981 */ /* 0x000f28000c1e1900 */
[----:B------:R-:W5:Y:S04]  /*0720*/  LDG.E R22, desc[UR10][R4.64+0xc] ;  /* 0x00000c0a04167981 */ /* 0x000f68000c1e1900 */
        /* <DEDUP_REMOVED lines=8> */
[----:B------:R-:W5:Y:S01]  /*07b0*/  LDG.E R25, desc[UR10][R2.64+0x1c] ;  /* 0x00001c0a02197981 */ /* 0x000f62000c1e1900 */
[----:B------:R-:W-:Y:S01]  /*07c0*/  IADD3 R9, PT, PT, R9, 0x8, RZ ;  /* 0x0000000809097810 */ /* 0x000fe20007ffe0ff */
[----:B---3--:R-:W-:-:S04]  /*07d0*/  FFMA R15, R15, R16, R14 ;  /* 0x000000100f0f7223 */ /* 0x008fc8000000000e */
[----:B--2---:R-:W-:-:S04]  /*07e0*/  FFMA R15, R18, R17, R15 ;  /* 0x00000011120f7223 */ /* 0x004fc8000000000f */
[----:B----4-:R-:W-:-:S04]  /*07f0*/  FFMA R15, R20, R19, R15 ;  /* 0x00000013140f7223 */ /* 0x010fc8000000000f */
[----:B-----5:R-:W-:-:S04]  /*0800*/  FFMA R15, R22, R21, R15 ;  /* 0x00000015160f7223 */ /* 0x020fc8000000000f */
[----:B------:R-:W-:-:S04]  /*0810*/  FFMA R15, R24, R23, R15 ;  /* 0x00000017180f7223 */ /* 0x000fc8000000000f */
[----:B------:R-:W-:-:S04]  /*0820*/  FFMA R13, R12, R13, R15 ;  /* 0x0000000d0c0d7223 */ /* 0x000fc8000000000f */
[----:B------:R-:W-:-:S04]  /*0830*/  FFMA R11, R8, R11, R13 ;  /* 0x0000000b080b7223 */ /* 0x000fc8000000000d */
[----:B------:R-:W-:-:S07]  /*0840*/  FFMA R14, R10, R25, R11 ;  /* 0x000000190a0e7223 */ /* 0x000fce000000000b */
.L_x_96:
        /* <DEDUP_REMOVED lines=12> */
[----:B0-----:R-:W-:-:S06]  /*0910*/  IMAD.WIDE.U32 R10, R15, 0x4, R10 ;  /* 0x000000040f0a7825 */ /* 0x001fcc00078e000a */
        /* <DEDUP_REMOVED lines=10> */
[----:B------:R-:W5:Y:S01]  /*09c0*/  LDG.E R18, desc[UR10][R2.64+0xc] ;  /* 0x00000c0a02127981 */ /* 0x000f62000c1e1900 */
[----:B------:R-:W-:Y:S01]  /*09d0*/  IADD3 R9, PT, PT, R9, 0x4, RZ ;  /* 0x0000000409097810 */ /* 0x000fe20007ffe0ff */
[----:B---3--:R-:W-:-:S04]  /*09e0*/  FFMA R13, R13, R10, R14 ;  /* 0x0000000a0d0d7223 */ /* 0x008fc8000000000e */
[----:B--2---:R-:W-:-:S04]  /*09f0*/  FFMA R8, R8, R12, R13 ;  /* 0x0000000c08087223 */ /* 0x004fc8000000000d */
[----:B----4-:R-:W-:-:S04]  /*0a00*/  FFMA R8, R15, R16, R8 ;  /* 0x000000100f087223 */ /* 0x010fc80000000008 */
[----:B-----5:R-:W-:-:S07]  /*0a10*/  FFMA R14, R17, R18, R8 ;  /* 0x00000012110e7223 */ /* 0x020fce0000000008 */
.L_x_97:
[----:B------:R-:W-:Y:S05]  /*0a20*/  BRA.U !UP1, `(.L_x_93) ;  /* 0x0000000109487547 */ /* 0x000fea000b800000 */
[----:B------:R-:W0:Y:S01]  /*0a30*/  LDC.64 R4, c[0x0][0x380] ;  /* 0x0000e000ff047b82 */ /* 0x000e220000000a00 */
[----:B------:R-:W-:Y:S01]  /*0a40*/  IADD3 R11, PT, PT, R9, UR7, RZ ;  /* 0x00000007090b7c10 */ /* 0x000fe2000fffe0ff */
[----:B------:R-:W-:-:S06]  /*0a50*/  UIADD3 UR4, UPT, UPT, -UR4, URZ, URZ ;  /* 0x000000ff04047290 */ /* 0x000fcc000fffe1ff */
[----:B------:R-:W1:Y:S01]  /*0a60*/  LDC.64 R2, c[0x0][0x388] ;  /* 0x0000e200ff027b82 */ /* 0x000e620000000a00 */
[----:B0-----:R-:W-:Y:S01]  /*0a70*/  IMAD.WIDE.U32 R4, R11, 0x4, R4 ;  /* 0x000000040b047825 */ /* 0x001fe200078e0004 */
[----:B------:R-:W-:Y:S02]  /*0a80*/  IADD3 R11, PT, PT, R6, R9, RZ ;  /* 0x00000009060b7210 */ /* 0x000fe40007ffe0ff */
[----:B------:R-:W-:Y:S02]  /*0a90*/  MOV R8, R4 ;  /* 0x0000000400087202 */ /* 0x000fe40000000f00 */
[----:B------:R-:W-:-:S07]  /*0aa0*/  MOV R9, R5 ;  /* 0x0000000500097202 */ /* 0x000fce0000000f00 */
.L_x_98:
[----:B-1----:R-:W-:Y:S01]  /*0ab0*/  IMAD.WIDE R4, R11, 0x4, R2 ;  /* 0x000000040b047825 */ /* 0x002fe200078e0202 */
[----:B------:R0:W2:Y:S05]  /*0ac0*/  LDG.E R6, desc[UR10][R8.64] ;  /* 0x0000000a08067981 */ /* 0x0000aa000c1e1900 */
[----:B------:R-:W2:Y:S01]  /*0ad0*/  LDG.E R5, desc[UR10][R4.64] ;  /* 0x0000000a04057981 */ /* 0x000ea2000c1e1900 */
[----:B------:R-:W-:-:S04]  /*0ae0*/  UIADD3 UR4, UPT, UPT, UR4, 0x1, URZ ;  /* 0x0000000104047890 */ /* 0x000fc8000fffe0ff */
[----:B------:R-:W-:Y:S01]  /*0af0*/  UISETP.NE.AND UP0, UPT, UR4, URZ, UPT ;  /* 0x000000ff0400728c */ /* 0x000fe2000bf05270 */
[----:B0-----:R-:W-:Y:S02]  /*0b00*/  IADD3 R8, P1, PT, R8, 0x4, RZ ;  /* 0x0000000408087810 */ /* 0x001fe40007f3e0ff */
[----:B------:R-:W-:Y:S02]  /*0b10*/  IADD3 R11, PT, PT, R11, 0x1, RZ ;  /* 0x000000010b0b7810 */ /* 0x000fe40007ffe0ff */
[----:B------:R-:W-:Y:S01]  /*0b20*/  IADD3.X R9, PT, PT, RZ, R9, RZ, P1, !PT ;  /* 0x00000009ff097210 */ /* 0x000fe20000ffe4ff */
[----:B--2---:R-:W-:-:S03]  /*0b30*/  FFMA R14, R5, R6, R14 ;  /* 0x00000006050e7223 */ /* 0x004fc6000000000e */
[----:B------:R-:W-:Y:S05]  /*0b40*/  BRA.U UP0, `(.L_x_98) ;  /* 0xfffffffd00d87547 */ /* 0x000fea000b83ffff */
.L_x_93:
[----:B------:R-:W0:Y:S08]  /*0b50*/  LDC.64 R2, c[0x0][0x390] ;  /* 0x0000e400ff027b82 */ /* 0x000e300000000a00 */
[----:B------:R-:W1:Y:S01]  /*0b60*/  LDC.64 R4, c[0x0][0x398] ;  /* 0x0000e600ff047b82 */ /* 0x000e620000000a00 */
[----:B0-----:R-:W-:-:S06]  /*0b70*/  IMAD.WIDE R2, R0, 0x4, R2 ;  /* 0x0000000400027825 */ /* 0x001fcc00078e0202 */
[----:B------:R-:W2:Y:S01]  /*0b80*/  LDG.E R3, desc[UR10][R2.64] ;  /* 0x0000000a02037981 */ /* 0x000ea2000c1e1900 */
[----:B------:R-:W-:-:S04]  /*0b90*/  IMAD R9, R7, UR12, R0 ;  /* 0x0000000c07097c24 */ /* 0x000fc8000f8e0200 */
[----:B-1----:R-:W-:-:S04]  /*0ba0*/  IMAD.WIDE R4, R9, 0x4, R4 ;  /* 0x0000000409047825 */ /* 0x002fc800078e0204 */
[----:B--2---:R-:W-:-:S05]  /*0bb0*/  FADD R14, R3, R14 ;  /* 0x0000000e030e7221 */ /* 0x004fca0000000000 */
[----:B------:R-:W-:-:S05]  /*0bc0*/  FMNMX R9, RZ, R14, !PT ;  /* 0x0000000eff097209 */ /* 0x000fca0007800000 */
[----:B------:R0:W-:Y:S02]  /*0bd0*/  STG.E desc[UR10][R4.64], R9 ;  /* 0x0000000904007986 */ /* 0x0001e4000c10190a */
.L_x_92:
[----:B------:R-:W-:Y:S05]  /*0be0*/  BSYNC.RECONVERGENT B0 ;  /* 0x0000000000007941 */ /* 0x000fea0003800200 */
.L_x_91:
[----:B0-----:R-:W0:Y:S08]  /*0bf0*/  LDC R9, c[0x0][0x3c0] ;  /* 0x0000f000ff097b82 */ /* 0x001e300000000800 */
[----:B------:R-:W-:Y:S01]  /*0c00*/  BAR.SYNC.DEFER_BLOCKING 0x0 ;  /* 0x0000000000007b1d */ /* 0x000fe20000010000 */
[----:B0-----:R-:W-:-:S13]  /*0c10*/  ISETP.GE.OR P0, PT, R0, R9, P0 ;  /* 0x000000090000720c */ /* 0x001fda0000706670 */
[----:B------:R-:W-:Y:S05]  /*0c20*/  @P0 EXIT ;  /* 0x000000000000094d */ /* 0x000fea0003800000 */
[----:B------:R-:W-:Y:S01]  /*0c30*/  ISETP.GE.AND P0, PT, R7, 0x1, PT ;  /* 0x000000010700780c */ /* 0x000fe20003f06270 */
[----:B------:R-:W-:-:S12]  /*0c40*/  HFMA2 R13, -RZ, RZ, 0, 0 ;  /* 0x00000000ff0d7431 */ /* 0x000fd800000001ff */
[----:B------:R-:W-:Y:S05]  /*0c50*/  @!P0 BRA `(.L_x_99) ;  /* 0x00000008009c8947 */ /* 0x000fea0003800000 */
[C---:B------:R-:W-:Y:S01]  /*0c60*/  ISETP.GE.U32.AND P1, PT, R7.reuse, 0x10, PT ;  /* 0x000000100700780c */ /* 0x040fe20003f26070 */
[----:B------:R-:W-:Y:S01]  /*0c70*/  IMAD R6, R0, R7, RZ ;  /* 0x0000000700067224 */ /* 0x000fe200078e02ff */
[C---:B------:R-:W-:Y:S01]  /*0c80*/  LOP3.LUT R23, R7.reuse, 0xf, RZ, 0xc0, !PT ;  /* 0x0000000f07177812 */ /* 0x040fe200078ec0ff */
[----:B------:R-:W-:Y:S01]  /*0c90*/  IMAD R8, R7, UR12, RZ ;  /* 0x0000000c07087c24 */ /* 0x000fe2000f8e02ff */
[----:B------:R-:W-:Y:S02]  /*0ca0*/  MOV R13, RZ ;  /* 0x000000ff000d7202 */ /* 0x000fe40000000f00 */
[----:B------:R-:W-:Y:S02]  /*0cb0*/  ISETP.NE.AND P0, PT, R23, RZ, PT ;  /* 0x000000ff1700720c */ /* 0x000fe40003f05270 */
[----:B------:R-:W-:-:S05]  /*0cc0*/  MOV R11, RZ ;  /* 0x000000ff000b7202 */ /* 0x000fca0000000f00 */
[----:B------:R-:W-:Y:S06]  /*0cd0*/  @!P1 BRA `(.L_x_100) ;  /* 0x0000000400109947 */ /* 0x000fec0003800000 */
[----:B------:R-:W0:Y:S01]  /*0ce0*/  LDC.64 R2, c[0x0][0x398] ;  /* 0x0000e600ff027b82 */ /* 0x000e220000000a00 */
[----:B------:R-:W1:Y:S01]  /*0cf0*/  LDCU.64 UR4, c[0x0][0x3a0] ;  /* 0x00007400ff0477ac */ /* 0x000e620008000a00 */
[----:B------:R-:W-:Y:S02]  /*0d00*/  LOP3.LUT R11, R7, 0x7ffffff0, RZ, 0xc0, !PT ;  /* 0x7ffffff0070b7812 */ /* 0x000fe400078ec0ff */
[----:B------:R-:W-:Y:S02]  /*0d10*/  MOV R13, RZ ;  /* 0x000000ff000d7202 */ /* 0x000fe40000000f00 */
[----:B------:R-:W-:Y:S02]  /*0d20*/  MOV R10, R6 ;  /* 0x00000006000a7202 */ /* 0x000fe40000000f00 */
[----:B------:R-:W-:Y:S01]  /*0d30*/  IADD3 R12, PT, PT, -R11, RZ, RZ ;  /* 0x000000ff0b0c7210 */ /* 0x000fe20007ffe1ff */
[----:B-1----:R-:W-:-:S04]  /*0d40*/  UIADD3 UR4, UP0, UPT, UR4, 0x20, URZ ;  /* 0x0000002004047890 */ /* 0x002fc8000ff1e0ff */
[----:B------:R-:W-:Y:S01]  /*0d50*/  UIADD3.X UR5, UPT, UPT, URZ, UR5, URZ, UP0, !UPT ;  /* 0x00000005ff057290 */ /* 0x000fe200087fe4ff */
[----:B0-----:R-:W-:-:S03]  /*0d60*/  IMAD.WIDE.U32 R2, R8, 0x4, R2 ;  /* 0x0000000408027825 */ /* 0x001fc600078e0002 */
[----:B------:R-:W-:-:S04]  /*0d70*/  IADD3 R2, P1, PT, R2, 0x20, RZ ;  /* 0x0000002002027810 */ /* 0x000fc80007f3e0ff */
[----:B------:R-:W-:-:S09]  /*0d80*/  IADD3.X R3, PT, PT, RZ, R3, RZ, P1, !PT ;  /* 0x00000003ff037210 */ /* 0x000fd20000ffe4ff */
.L_x_101:
[----:B------:R-:W-:Y:S01]  /*0d90*/  MOV R4, UR4 ;  /* 0x0000000400047c02 */ /* 0x000fe20008000f00 */
[----:B------:R-:W2:Y:S01]  /*0da0*/  LDG.E R17, desc[UR10][R2.64+-0x20] ;  /* 0xffffe00a02117981 */ /* 0x000ea2000c1e1900 */
[----:B------:R-:W-:-:S03]  /*0db0*/  MOV R5, UR5 ;  /* 0x0000000500057c02 */ /* 0x000fc60008000f00 */
[----:B------:R-:W3:Y:S01]  /*0dc0*/  LDG.E R18, desc[UR10][R2.64+-0x1c] ;  /* 0xffffe40a02127981 */ /* 0x000ee2000c1e1900 */
[----:B------:R-:W-:-:S03]  /*0dd0*/  IMAD.WIDE R4, R10, 0x4, R4 ;  /* 0x000000040a047825 */ /* 0x000fc600078e0204 */
[----:B------:R-:W4:Y:S04]  /*0de0*/  LDG.E R14, desc[UR10][R2.64+-0x18] ;  /* 0xffffe80a020e7981 */ /* 0x000f28000c1e1900 */
        /* <DEDUP_REMOVED lines=16> */
[----:B------:R-:W3:Y:S04]  /*0ef0*/  LDG.E R14, desc[UR10][R4.64+-0x4] ;  /* 0xfffffc0a040e7981 */ /* 0x000ee8000c1e1900 */
[----:B------:R-:W4:Y:S04]  /*0f00*/  LDG.E R15, desc[UR10][R2.64] ;  /* 0x0000000a020f7981 */ /* 0x000f28000c1e1900 */
[----:B------:R-:W4:Y:S01]  /*0f10*/  LDG.E R16, desc[UR10][R4.64] ;  /* 0x0000000a04107981 */ /* 0x000f22000c1e1900 */
[----:B-----5:R-:W-:-:S03]  /*0f20*/  FFMA R19, R20, R19, R27 ;  /* 0x0000001314137223 */ /* 0x020fc6000000001b */
[----:B------:R-:W5:Y:S01]  /*0f30*/  LDG.E R20, desc[UR10][R4.64+0x4] ;  /* 0x0000040a04147981 */ /* 0x000f62000c1e1900 */
[----:B------:R-:W-:-:S03]  /*0f40*/  FFMA R22, R22, R21, R19 ;  /* 0x0000001516167223 */ /* 0x000fc60000000013 */
[----:B------:R-:W5:Y:S01]  /*0f50*/  LDG.E R19, desc[UR10][R2.64+0x4] ;  /* 0x0000040a02137981 */ /* 0x000f62000c1e1900 */
[----:B------:R-:W-:-:S03]  /*0f60*/  FFMA R25, R25, R24, R22 ;  /* 0x0000001819197223 */ /* 0x000fc60000000016 */
[----:B------:R-:W5:Y:S04]  /*0f70*/  LDG.E R22, desc[UR10][R2.64+0x8] ;  /* 0x0000080a02167981 */ /* 0x000f68000c1e1900 */
[----:B------:R-:W5:Y:S04]  /*0f80*/  LDG.E R21, desc[UR10][R4.64+0x8] ;  /* 0x0000080a04157981 */ /* 0x000f68000c1e1900 */
[----:B------:R-:W5:Y:S04]  /*0f90*/  LDG.E R24, desc[UR10][R4.64+0x14] ;  /* 0x0000140a04187981 */ /* 0x000f68000c1e1900 */
[----:B------:R-:W5:Y:S01]  /*0fa0*/  LDG.E R27, desc[UR10][R2.64+0x1c] ;  /* 0x00001c0a021b7981 */ /* 0x000f62000c1e1900 */
[----:B--2---:R-:W-:-:S03]  /*0fb0*/  FFMA R25, R18, R17, R25 ;  /* 0x0000001112197223 */ /* 0x004fc60000000019 */
[----:B------:R-:W2:Y:S04]  /*0fc0*/  LDG.E R18, desc[UR10][R2.64+0xc] ;  /* 0x00000c0a02127981 */ /* 0x000ea8000c1e1900 */
[----:B------:R-:W2:Y:S01]  /*0fd0*/  LDG.E R17, desc[UR10][R4.64+0xc] ;  /* 0x00000c0a04117981 */ /* 0x000ea2000c1e1900 */
[----:B---3--:R-:W-:-:S03]  /*0fe0*/  FFMA R25, R14, R13, R25 ;  /* 0x0000000d0e197223 */ /* 0x008fc60000000019 */
[----:B------:R-:W3:Y:S04]  /*0ff0*/  LDG.E R13, desc[UR10][R2.64+0x10] ;  /* 0x0000100a020d7981 */ /* 0x000ee8000c1e1900 */
[----:B------:R-:W3:Y:S01]  /*1000*/  LDG.E R14, desc[UR10][R4.64+0x10] ;  /* 0x0000100a040e7981 */ /* 0x000ee2000c1e1900 */
[----:B----4-:R-:W-:-:S03]  /*1010*/  FFMA R29, R16, R15, R25 ;  /* 0x0000000f101d7223 */ /* 0x010fc60000000019 */
[----:B------:R-:W4:Y:S04]  /*1020*/  LDG.E R25, desc[UR10][R2.64+0x14] ;  /* 0x0000140a02197981 */ /* 0x000f28000c1e1900 */
[----:B------:R0:W4:Y:S04]  /*1030*/  LDG.E R15, desc[UR10][R2.64+0x18] ;  /* 0x0000180a020f7981 */ /* 0x000128000c1e1900 */
[----:B------:R-:W4:Y:S01]  /*1040*/  LDG.E R16, desc[UR10][R4.64+0x18] ;  /* 0x0000180a04107981 */ /* 0x000f22000c1e1900 */
[----:B-----5:R-:W-:Y:S01]  /*1050*/  FFMA R20, R20, R19, R29 ;  /* 0x0000001314147223 */ /* 0x020fe2000000001d */
[----:B------:R-:W-:-:S03]  /*1060*/  IADD3 R12, PT, PT, R12, 0x10, RZ ;  /* 0x000000100c0c7810 */ /* 0x000fc60007ffe0ff */
[----:B------:R-:W-:Y:S01]  /*1070*/  FFMA R20, R21, R22, R20 ;  /* 0x0000001615147223 */ /* 0x000fe20000000014 */
[----:B------:R-:W-:Y:S02]  /*1080*/  ISETP.NE.AND P1, PT, R12, RZ, PT ;  /* 0x000000ff0c00720c */ /* 0x000fe40003f25270 */
[----:B0-----:R-:W-:Y:S02]  /*1090*/  IADD3 R2, P2, PT, R2, 0x40, RZ ;  /* 0x0000004002027810 */ /* 0x001fe40007f5e0ff */
[----:B------:R-:W-:Y:S02]  /*10a0*/  IADD3 R10, PT, PT, R10, 0x10, RZ ;  /* 0x000000100a0a7810 */ /* 0x000fe40007ffe0ff */
[----:B------:R-:W-:Y:S01]  /*10b0*/  IADD3.X R3, PT, PT, RZ, R3, RZ, P2, !PT ;  /* 0x00000003ff037210 */ /* 0x000fe200017fe4ff */
[----:B--2---:R-:W-:-:S04]  /*10c0*/  FFMA R17, R17, R18, R20 ;  /* 0x0000001211117223 */ /* 0x004fc80000000014 */
[----:B---3--:R-:W-:-:S04]  /*10d0*/  FFMA R13, R14, R13, R17 ;  /* 0x0000000d0e0d7223 */ /* 0x008fc80000000011 */
[----:B----4-:R-:W-:-:S04]  /*10e0*/  FFMA R13, R24, R25, R13 ;  /* 0x00000019180d7223 */ /* 0x010fc8000000000d */
[----:B------:R-:W-:-:S04]  /*10f0*/  FFMA R13, R16, R15, R13 ;  /* 0x0000000f100d7223 */ /* 0x000fc8000000000d */
[----:B------:R-:W-:Y:S01]  /*1100*/  FFMA R13, R26, R27, R13 ;  /* 0x0000001b1a0d7223 */ /* 0x000fe2000000000d */
[----:B------:R-:W-:Y:S06]  /*1110*/  @P1 BRA `(.L_x_101) ;  /* 0xfffffffc001c1947 */ /* 0x000fec000383ffff */
.L_x_100:
[----:B------:R-:W-:Y:S05]  /*1120*/  @!P0 BRA `(.L_x_99) ;  /* 0x0000000400688947 */ /* 0x000fea0003800000 */
[----:B------:R-:W-:Y:S02]  /*1130*/  ISETP.GE.U32.AND P1, PT, R23, 0x8, PT ;  /* 0x000000081700780c */ /* 0x000fe40003f26070 */
[----:B------:R-:W-:-:S04]  /*1140*/  LOP3.LUT R22, R7, 0x7, RZ, 0xc0, !PT ;  /* 0x0000000707167812 */ /* 0x000fc800078ec0ff */
[----:B------:R-:W-:-:S07]  /*1150*/  ISETP.NE.AND P0, PT, R22, RZ, PT ;  /* 0x000000ff1600720c */ /* 0x000fce0003f05270 */
[----:B------:R-:W-:Y:S06]  /*1160*/  @!P1 BRA `(.L_x_102) ;  /* 0x0000000000909947 */ /* 0x000fec0003800000 */
[----:B------:R-:W0:Y:S01]  /*1170*/  LDC.64 R24, c[0x0][0x398] ;  /* 0x0000e600ff187b82 */ /* 0x000e220000000a00 */
[CC--:B------:R-:W-:Y:S02]  /*1180*/  IADD3 R17, PT, PT, R8.reuse, R11.reuse, RZ ;  /* 0x0000000b08117210 */ /* 0x0c0fe40007ffe0ff */
[-C--:B------:R-:W-:Y:S02]  /*1190*/  IADD3 R10, P1, PT, R8, R11.reuse, RZ ;  /* 0x0000000b080a7210 */ /* 0x080fe40007f3e0ff */
        /* <DEDUP_REMOVED lines=33> */
.L_x_102:
        /* <DEDUP_REMOVED lines=29> */
.L_x_103:
[----:B------:R-:W-:Y:S05]  /*1580*/  @!P0 BRA `(.L_x_99) ;  /* 0x0000000000508947 */ /* 0x000fea0003800000 */
[----:B------:R-:W0:Y:S01]  /*1590*/  LDC.64 R4, c[0x0][0x398] ;  /* 0x0000e600ff047b82 */ /* 0x000e220000000a00 */
[-C--:B------:R-:W-:Y:S02]  /*15a0*/  IADD3 R15, PT, PT, R8, R11.reuse, RZ ;  /* 0x0000000b080f7210 */ /* 0x080fe40007ffe0ff */
[----:B------:R-:W-:Y:S02]  /*15b0*/  IADD3 R11, PT, PT, R6, R11, RZ ;  /* 0x0000000b060b7210 */ /* 0x000fe40007ffe0ff */
[----:B------:R-:W-:-:S03]  /*15c0*/  IADD3 R8, PT, PT, -R7, RZ, RZ ;  /* 0x000000ff07087210 */ /* 0x000fc60007ffe1ff */
[----:B------:R-:W1:Y:S01]  /*15d0*/  LDC.64 R2, c[0x0][0x3a0] ;  /* 0x0000e800ff027b82 */ /* 0x000e620000000a00 */
[----:B0-----:R-:W-:-:S03]  /*15e0*/  IMAD.WIDE.U32 R4, R15, 0x4, R4 ;  /* 0x000000040f047825 */ /* 0x001fc600078e0004 */
[----:B------:R-:W-:Y:S02]  /*15f0*/  MOV R10, R4 ;  /* 0x00000004000a7202 */ /* 0x000fe40000000f00 */
[----:B------:R-:W-:-:S07]  /*1600*/  MOV R15, R5 ;  /* 0x00000005000f7202 */ /* 0x000fce0000000f00 */
.L_x_104:
[----:B-1----:R-:W-:Y:S01]  /*1610*/  IMAD.WIDE R4, R11, 0x4, R2 ;  /* 0x000000040b047825 */ /* 0x002fe200078e0202 */
[----:B------:R-:W-:Y:S02]  /*1620*/  MOV R6, R10 ;  /* 0x0000000a00067202 */ /* 0x000fe40000000f00 */
[----:B------:R-:W-:-:S03]  /*1630*/  MOV R7, R15 ;  /* 0x0000000f00077202 */ /* 0x000fc60000000f00 */
[----:B------:R-:W2:Y:S04]  /*1640*/  LDG.E R4, desc[UR10][R4.64] ;  /* 0x0000000a04047981 */ /* 0x000ea8000c1e1900 */
[----:B------:R-:W2:Y:S01]  /*1650*/  LDG.E R6, desc[UR10][R6.64] ;  /* 0x0000000a06067981 */ /* 0x000ea2000c1e1900 */
[----:B------:R-:W-:Y:S02]  /*1660*/  IADD3 R8, PT, PT, R8, 0x1, RZ ;  /* 0x0000000108087810 */ /* 0x000fe40007ffe0ff */
[----:B------:R-:W-:Y:S02]  /*1670*/  IADD3 R10, P1, PT, R10, 0x4, RZ ;  /* 0x000000040a0a7810 */ /* 0x000fe40007f3e0ff */
[----:B------:R-:W-:Y:S02]  /*1680*/  ISETP.NE.AND P0, PT, R8, RZ, PT ;  /* 0x000000ff0800720c */ /* 0x000fe40003f05270 */
[----:B------:R-:W-:-:S02]  /*1690*/  IADD3 R11, PT, PT, R11, 0x1, RZ ;  /* 0x000000010b0b7810 */ /* 0x000fc40007ffe0ff */
[----:B------:R-:W-:Y:S01]  /*16a0*/  IADD3.X R15, PT, PT, RZ, R15, RZ, P1, !PT ;  /* 0x0000000fff0f7210 */ /* 0x000fe20000ffe4ff */
[----:B--2---:R-:W-:-:S08]  /*16b0*/  FFMA R13, R4, R6, R13 ;  /* 0x00000006040d7223 */ /* 0x004fd0000000000d */
[----:B------:R-:W-:Y:S05]  /*16c0*/  @P0 BRA `(.L_x_104) ;  /* 0xfffffffc00d00947 */ /* 0x000fea000383ffff */
.L_x_99:
[----:B------:R-:W0:Y:S08]  /*16d0*/  LDC.64 R2, c[0x0][0x3a8] ;  /* 0x0000ea00ff027b82 */ /* 0x000e300000000a00 */
[----:B------:R-:W1:Y:S01]  /*16e0*/  LDC.64 R4, c[0x0][0x3b0] ;  /* 0x0000ec00ff047b82 */ /* 0x000e620000000a00 */
[----:B0-----:R-:W-:-:S06]  /*16f0*/  IMAD.WIDE R2, R0, 0x4, R2 ;  /* 0x0000000400027825 */ /* 0x001fcc00078e0202 */
[----:B------:R-:W2:Y:S01]  /*1700*/  LDG.E R2, desc[UR10][R2.64] ;  /* 0x0000000a02027981 */ /* 0x000ea2000c1e1900 */
[----:B------:R-:W-:-:S04]  /*1710*/  IMAD R9, R9, UR12, R0 ;  /* 0x0000000c09097c24 */ /* 0x000fc8000f8e0200 */
[----:B-1----:R-:W-:-:S04]  /*1720*/  IMAD.WIDE R4, R9, 0x4, R4 ;  /* 0x0000000409047825 */ /* 0x002fc800078e0204 */
[----:B--2---:R-:W-:-:S05]  /*1730*/  FADD R13, R2, R13 ;  /* 0x0000000d020d7221 */ /* 0x004fca0000000000 */
[----:B------:R-:W-:Y:S01]  /*1740*/  STG.E desc[UR10][R4.64], R13 ;  /* 0x0000000d04007986 */ /* 0x000fe2000c10190a */
[----:B------:R-:W-:Y:S05]  /*1750*/  EXIT ;  /* 0x000000000000794d */ /* 0x000fea0003800000 */
.L_x_105:
        /* <DEDUP_REMOVED lines=10> */
.L_x_124:


//--------------------- .text._Z15initialize_biasPfi --------------------------
	.section	.text._Z15initialize_biasPfi,"ax",@progbits
	.align	128
        .global         _Z15initialize_biasPfi
        .type           _Z15initialize_biasPfi,@function
        .size           _Z15initialize_biasPfi,(.L_x_125 - _Z15initialize_biasPfi)
        .other          _Z15initialize_biasPfi,@"STO_CUDA_ENTRY STV_DEFAULT"
_Z15initialize_biasPfi:
.text._Z15initialize_biasPfi:
[----:B------:R-:W-:Y:S01]  /*0000*/  LDC R1, c[0x0][0x37c] ;  /* 0x0000df00ff017b82 */ /* 0x000fe20000000800 */
[----:B------:R-:W0:Y:S07]  /*0010*/  S2R R0, SR_TID.X ;  /* 0x0000000000007919 */ /* 0x000e2e0000002100 */
[----:B------:R-:W0:Y:S01]  /*0020*/  S2UR UR4, SR_CTAID.X ;  /* 0x00000000000479c3 */ /* 0x000e220000002500 */
[----:B------:R-:W1:Y:S07]  /*0030*/  LDCU UR5, c[0x0][0x388] ;  /* 0x00007100ff0577ac */ /* 0x000e6e0008000800 */
[----:B------:R-:W0:Y:S02]  /*0040*/  LDC R5, c[0x0][0x360] ;  /* 0x0000d800ff057b82 */ /* 0x000e240000000800 */
[----:B0-----:R-:W-:-:S05]  /*0050*/  IMAD R5, R5, UR4, R0 ;  /* 0x0000000405057c24 */ /* 0x001fca000f8e0200 */
[----:B-1----:R-:W-:-:S13]  /*0060*/  ISETP.GE.AND P0, PT, R5, UR5, PT ;  /* 0x0000000505007c0c */ /* 0x002fda000bf06270 */
[----:B------:R-:W-:Y:S05]  /*0070*/  @P0 EXIT ;  /* 0x000000000000094d */ /* 0x000fea0003800000 */
[----:B------:R-:W0:Y:S01]  /*0080*/  LDC.64 R2, c[0x0][0x380] ;  /* 0x0000e000ff027b82 */ /* 0x000e220000000a00 */
[----:B------:R-:W1:Y:S01]  /*0090*/  LDCU.64 UR4, c[0x0][0x358] ;  /* 0x00006b00ff0477ac */ /* 0x000e620008000a00 */
[----:B0-----:R-:W-:-:S05]  /*00a0*/  IMAD.WIDE R2, R5, 0x4, R2 ;  /* 0x0000000405027825 */ /* 0x001fca00078e0202 */
[----:B-1----:R-:W-:Y:S01]  /*00b0*/  STG.E desc[UR4][R2.64], RZ ;  /* 0x000000ff02007986 */ /* 0x002fe2000c101904 */
[----:B------:R-:W-:Y:S05]  /*00c0*/  EXIT ;  /* 0x000000000000794d */ /* 0x000fea0003800000 */
.L_x_106:
        /* <DEDUP_REMOVED lines=11> */
.L_x_125:


//--------------------- .text._Z18initialize_weightsPfify --------------------------
	.section	.text._Z18initialize_weightsPfify,"ax",@progbits
	.align	128
        .global         _Z18initialize_weightsPfify
        .type           _Z18initialize_weightsPfify,@function
        .size           _Z18initialize_weightsPfify,(.L_x_126 - _Z18initialize_weightsPfify)
        .other          _Z18initialize_weightsPfify,@"STO_CUDA_ENTRY STV_DEFAULT"
_Z18initialize_weightsPfify:
.text._Z18initialize_weightsPfify:
[----:B------:R-:W0:Y:S01]  /*0000*/  LDC R1, c[0x0][0x37c] ;  /* 0x0000df00ff017b82 */ /* 0x000e220000000800 */
[----:B------:R-:W1:Y:S07]  /*0010*/  S2R R3, SR_TID.X ;  /* 0x0000000000037919 */ /* 0x000e6e0000002100 */
[----:B------:R-:W1:Y:S01]  /*0020*/  S2UR UR4, SR_CTAID.X ;  /* 0x00000000000479c3 */ /* 0x000e620000002500 */
[----:B------:R-:W2:Y:S01]  /*0030*/  LDCU UR5, c[0x0][0x388] ;  /* 0x00007100ff0577ac */ /* 0x000ea20008000800 */
[----:B0-----:R-:W-:-:S06]  /*0040*/  VIADD R1, R1, 0xffffffd0 ;  /* 0xffffffd001017836 */ /* 0x001fcc0000000000 */
[----:B------:R-:W1:Y:S02]  /*0050*/  LDC R10, c[0x0][0x360] ;  /* 0x0000d800ff0a7b82 */ /* 0x000e640000000800 */
[----:B-1----:R-:W-:-:S05]  /*0060*/  IMAD R10, R10, UR4, R3 ;  /* 0x000000040a0a7c24 */ /* 0x002fca000f8e0203 */
[----:B--2---:R-:W-:-:S13]  /*0070*/  ISETP.GE.AND P0, PT, R10, UR5, PT ;  /* 0x000000050a007c0c */ /* 0x004fda000bf06270 */
[----:B------:R-:W-:Y:S05]  /*0080*/  @P0 EXIT ;  /* 0x000000000000094d */ /* 0x000fea0003800000 */
[----:B------:R-:W0:Y:S01]  /*0090*/  LDC.64 R2, c[0x0][0x390] ;  /* 0x0000e400ff027b82 */ /* 0x000e220000000a00 */
[----:B------:R-:W-:Y:S01]  /*00a0*/  ISETP.NE.AND P0, PT, R10, RZ, PT ;  /* 0x000000ff0a00720c */ /* 0x000fe20003f05270 */
[----:B------:R-:W1:Y:S01]  /*00b0*/  LDCU.64 UR6, c[0x0][0x358] ;  /* 0x00006b00ff0677ac */ /* 0x000e620008000a00 */
[----:B------:R-:W-:Y:S01]  /*00c0*/  BSSY.RECONVERGENT B0, `(.L_x_107) ;  /* 0x000025e000007945 */ /* 0x000fe20003800200 */
[----:B0-----:R-:W-:Y:S02]  /*00d0*/  LOP3.LUT R0, R2, 0xaad26b49, RZ, 0x3c, !PT ;  /* 0xaad26b4902007812 */ /* 0x001fe400078e3cff */
[----:B------:R-:W-:-:S03]  /*00e0*/  LOP3.LUT R2, R3, 0xf7dcefdd, RZ, 0x3c, !PT ;  /* 0xf7dcefdd03027812 */ /* 0x000fc600078e3cff */
[----:B------:R-:W-:Y:S02]  /*00f0*/  IMAD R0, R0, 0x4182bed5, RZ ;  /* 0x4182bed500007824 */ /* 0x000fe400078e02ff */
[----:B------:R-:W-:Y:S02]  /*0100*/  IMAD R9, R2, -0x658354e5, RZ ;  /* 0x9a7cab1b02097824 */ /* 0x000fe400078e02ff */
[C---:B------:R-:W-:Y:S01]  /*0110*/  VIADD R5, R0.reuse, 0x583f19 ;  /* 0x00583f1900057836 */ /* 0x040fe20000000000 */
[C---:B------:R-:W-:Y:S01]  /*0120*/  LOP3.LUT R6, R0.reuse, 0x159a55e5, RZ, 0x3c, !PT ;  /* 0x159a55e500067812 */ /* 0x040fe200078e3cff */
[C---:B------:R-:W-:Y:S01]  /*0130*/  VIADD R3, R0.reuse, 0x75bcd15 ;  /* 0x075bcd1500037836 */ /* 0x040fe20000000000 */
[----:B------:R-:W-:Y:S01]  /*0140*/  IADD3 R2, PT, PT, R0, 0x64f0c9, R9 ;  /* 0x0064f0c900027810 */ /* 0x000fe20007ffe009 */
[C---:B------:R-:W-:Y:S01]  /*0150*/  VIADD R7, R9.reuse, 0x1f123bb5 ;  /* 0x1f123bb509077836 */ /* 0x040fe20000000000 */
[----:B------:R-:W-:Y:S02]  /*0160*/  LOP3.LUT R4, R9, 0x5491333, RZ, 0x3c, !PT ;  /* 0x0549133309047812 */ /* 0x000fe400078e3cff */
[----:B------:R-:W-:Y:S01]  /*0170*/  SHF.R.S32.HI R0, RZ, 0x1f, R10 ;  /* 0x0000001fff007819 */ /* 0x000fe2000001140a */
[----:B------:R0:W-:Y:S04]  /*0180*/  STL.64 [R1], R2 ;  /* 0x0000000201007387 */ /* 0x0001e80000100a00 */
[----:B------:R0:W-:Y:S04]  /*0190*/  STL.64 [R1+0x8], R6 ;  /* 0x0000080601007387 */ /* 0x0001e80000100a00 */
[----:B------:R0:W-:Y:S01]  /*01a0*/  STL.64 [R1+0x10], R4 ;  /* 0x0000100401007387 */ /* 0x0001e20000100a00 */
[----:B-1----:R-:W-:Y:S05]  /*01b0*/  @!P0 BRA `(.L_x_108) ;  /* 0x0000002400388947 */ /* 0x002fea0003800000 */
[----:B------:R-:W-:Y:S02]  /*01c0*/  IMAD.MOV.U32 R13, RZ, RZ, R0 ;  /* 0x000000ffff0d7224 */ /* 0x000fe400078e0000 */
[----:B------:R-:W-:Y:S02]  /*01d0*/  IMAD.MOV.U32 R11, RZ, RZ, RZ ;  /* 0x000000ffff0b7224 */ /* 0x000fe400078e00ff */
[----:B0-----:R-:W-:-:S07]  /*01e0*/  IMAD.MOV.U32 R2, RZ, RZ, R10 ;  /* 0x000000ffff027224 */ /* 0x001fce00078e000a */
.L_x_117:
[----:B------:R-:W-:Y:S01]  /*01f0*/  LOP3.LUT R0, R2, 0x3, RZ, 0xc0, !PT ;  /* 0x0000000302007812 */ /* 0x000fe200078ec0ff */
[----:B------:R-:W-:Y:S03]  /*0200*/  BSSY.RECONVERGENT B1, `(.L_x_109) ;  /* 0x0000243000017945 */ /* 0x000fe60003800200 */
[----:B------:R-:W-:-:S04]  /*0210*/  ISETP.NE.U32.AND P0, PT, R0, RZ, PT ;  /* 0x000000ff0000720c */ /* 0x000fc80003f05070 */
[----:B------:R-:W-:-:S13]  /*0220*/  ISETP.NE.AND.EX P0, PT, RZ, RZ, PT, P0 ;  /* 0x000000ffff00720c */ /* 0x000fda0003f05300 */
[----:B0-----:R-:W-:Y:S05]  /*0230*/  @!P0 BRA `(.L_x_110) ;  /* 0x0000002000fc8947 */ /* 0x001fea0003800000 */
[----:B------:R-:W0:Y:S01]  /*0240*/  LDC.64 R8, c[0x4][RZ] ;  /* 0x01000000ff087b82 */ /* 0x000e220000000a00 */
[----:B------:R-:W-:Y:S01]  /*0250*/  IMAD.MOV.U32 R0, RZ, RZ, RZ ;  /* 0x000000ffff007224 */ /* 0x000fe200078e00ff */
[----:B------:R-:W-:Y:S02]  /*0260*/  CS2R R4, SRZ ;  /* 0x0000000000047805 */ /* 0x000fe4000001ff00 */
[----:B------:R-:W-:Y:S01]  /*0270*/  CS2R R6, SRZ ;  /* 0x0000000000067805 */ /* 0x000fe2000001ff00 */
[----:B------:R-:W-:Y:S02]  /*0280*/  IMAD.MOV.U32 R3, RZ, RZ, RZ ;  /* 0x000000ffff037224 */ /* 0x000fe400078e00ff */
[----:B0-----:R-:W-:-:S07]  /*0290*/  IMAD.WIDE.U32 R8, R11, 0xc80, R8 ;  /* 0x00000c800b087825 */ /* 0x001fce00078e0008 */
.L_x_112:
[----:B------:R-:W-:-:S06]  /*02a0*/  IMAD R12, R0, 0x4, R1 ;  /* 0x00000004000c7824 */ /* 0x000fcc00078e0201 */
[----:B------:R-:W5:Y:S01]  /*02b0*/  LDL R12, [R12+0x4] ;  /* 0x000004000c0c7983 */ /* 0x000f620000100800 */
[----:B------:R-:W-:-:S05]  /*02c0*/  UMOV UR4, URZ ;  /* 0x000000ff00047c82 */ /* 0x000fca0008000000 */
.L_x_111:
[----:B-----5:R-:W-:Y:S01]  /*02d0*/  SHF.R.U32.HI R22, RZ, UR4, R12 ;  /* 0x00000004ff167c19 */ /* 0x020fe2000801160c */
[----:B------:R-:W-:-:S03]  /*02e0*/  IMAD.SHL.U32 R14, R0, 0x20, RZ ;  /* 0x00000020000e7824 */ /* 0x000fc600078e00ff */
[----:B------:R-:W-:Y:S01]  /*02f0*/  LOP3.LUT R15, R22, 0x1, RZ, 0xc0, !PT ;  /* 0x00000001160f7812 */ /* 0x000fe200078ec0ff */
[----:B------:R-:W-:-:S03]  /*0300*/  VIADD R14, R14, UR4 ;  /* 0x000000040e0e7c36 */ /* 0x000fc60008000000 */
[----:B------:R-:W-:Y:S01]  /*0310*/  ISETP.NE.U32.AND P0, PT, R15, 0x1, PT ;  /* 0x000000010f00780c */ /* 0x000fe20003f05070 */
[----:B------:R-:W-:-:S03]  /*0320*/  IMAD R15, R14, 0x5, RZ ;  /* 0x000000050e0f7824 */ /* 0x000fc600078e02ff */
[----:B------:R-:W-:Y:S01]  /*0330*/  R2P PR, R22, 0x7e ;  /* 0x0000007e16007804 */ /* 0x000fe20000000000 */
[----:B------:R-:W-:-:S08]  /*0340*/  IMAD.WIDE.U32 R14, R15, 0x4, R8 ;  /* 0x000000040f0e7825 */ /* 0x000fd000078e0008 */
[----:B------:R-:W2:Y:S04]  /*0350*/  @!P0 LDG.E R16, desc[UR6][R14.64+0x10] ;  /* 0x000010060e108981 */ /* 0x000ea8000c1e1900 */
[----:B------:R-:W3:Y:S04]  /*0360*/  @P1 LDG.E R18, desc[UR6][R14.64+0x24] ;  /* 0x000024060e121981 */ /* 0x000ee8000c1e1900 */
[----:B------:R-:W4:Y:S04]  /*0370*/  @P2 LDG.E R20, desc[UR6][R14.64+0x38] ;  /* 0x000038060e142981 */ /* 0x000f28000c1e1900 */
[----:B------:R-:W4:Y:S04]  /*0380*/  @P3 LDG.E R24, desc[UR6][R14.64+0x4c] ;  /* 0x00004c060e183981 */ /* 0x000f28000c1e1900 */
[----:B------:R-:W4:Y:S04]  /*0390*/  @P4 LDG.E R26, desc[UR6][R14.64+0x60] ;  /* 0x000060060e1a4981 */ /* 0x000f28000c1e1900 */
[----:B------:R-:W4:Y:S04]  /*03a0*/  @!P0 LDG.E R17, desc[UR6][R14.64+0x4] ;  /* 0x000004060e118981 */ /* 0x000f28000c1e1900 */
[----:B------:R-:W4:Y:S04]  /*03b0*/  @!P0 LDG.E R19, desc[UR6][R14.64+0xc] ;  /* 0x00000c060e138981 */ /* 0x000f28000c1e1900 */
[----:B------:R-:W4:Y:S04]  /*03c0*/  @P1 LDG.E R21, desc[UR6][R14.64+0x18] ;  /* 0x000018060e151981 */ /* 0x000f28000c1e1900 */
[----:B------:R-:W4:Y:S04]  /*03d0*/  @P3 LDG.E R23, desc[UR6][R14.64+0x40] ;  /* 0x000040060e173981 */ /* 0x000f28000c1e1900 */
[----:B------:R-:W4:Y:S04]  /*03e0*/  @P5 LDG.E R25, desc[UR6][R14.64+0x70] ;  /* 0x000070060e195981 */ /* 0x000f28000c1e1900 */
[----:B------:R-:W4:Y:S01]  /*03f0*/  @P6 LDG.E R28, desc[UR6][R14.64+0x88] ;  /* 0x000088060e1c6981 */ /* 0x000f22000c1e1900 */
[----:B--2---:R-:W-:-:S03]  /*0400*/  @!P0 LOP3.LUT R5, R5, R16, RZ, 0x3c, !PT ;  /* 0x0000001005058212 */ /* 0x004fc600078e3cff */
[----:B------:R-:W2:Y:S01]  /*0410*/  @!P0 LDG.E R16, desc[UR6][R14.64] ;  /* 0x000000060e108981 */ /* 0x000ea2000c1e1900 */
[----:B---3--:R-:W-:-:S03]  /*0420*/  @P1 LOP3.LUT R5, R5, R18, RZ, 0x3c, !PT ;  /* 0x0000001205051212 */ /* 0x008fc600078e3cff */
[----:B------:R-:W3:Y:S01]  /*0430*/  @!P0 LDG.E R18, desc[UR6][R14.64+0x8] ;  /* 0x000008060e128981 */ /* 0x000ee2000c1e1900 */
[----:B----4-:R-:W-:-:S03]  /*0440*/  @P2 LOP3.LUT R5, R5, R20, RZ, 0x3c, !PT ;  /* 0x0000001405052212 */ /* 0x010fc600078e3cff */
[----:B------:R-:W4:Y:S01]  /*0450*/  @P1 LDG.E R20, desc[UR6][R14.64+0x14] ;  /* 0x000014060e141981 */ /* 0x000f22000c1e1900 */
[----:B------:R-:W-:-:S03]  /*0460*/  @P3 LOP3.LUT R5, R5, R24, RZ, 0x3c, !PT ;  /* 0x0000001805053212 */ /* 0x000fc600078e3cff */
[----:B------:R-:W4:Y:S01]  /*0470*/  @P5 LDG.E R24, desc[UR6][R14.64+0x74] ;  /* 0x000074060e185981 */ /* 0x000f22000c1e1900 */
[----:B------:R-:W-:-:S03]  /*0480*/  @P4 LOP3.LUT R5, R5, R26, RZ, 0x3c, !PT ;  /* 0x0000001a05054212 */ /* 0x000fc600078e3cff */
[----:B------:R-:W4:Y:S01]  /*0490*/  @P3 LDG.E R26, desc[UR6][R14.64+0x44] ;  /* 0x000044060e1a3981 */ /* 0x000f22000c1e1900 */
[----:B------:R-:W-:-:S03]  /*04a0*/  @!P0 LOP3.LUT R6, R6, R17, RZ, 0x3c, !PT ;  /* 0x0000001106068212 */ /* 0x000fc600078e3cff */
[----:B------:R-:W4:Y:S01]  /*04b0*/  @P1 LDG.E R17, desc[UR6][R14.64+0x20] ;  /* 0x000020060e111981 */ /* 0x000f22000c1e1900 */
[----:B------:R-:W-:-:S03]  /*04c0*/  @!P0 LOP3.LUT R4, R4, R19, RZ, 0x3c, !PT ;  /* 0x0000001304048212 */ /* 0x000fc600078e3cff */
[----:B------:R-:W4:Y:S01]  /*04d0*/  @P2 LDG.E R19, desc[UR6][R14.64+0x2c] ;  /* 0x00002c060e132981 */ /* 0x000f22000c1e1900 */
[----:B------:R-:W-:-:S03]  /*04e0*/  @P1 LOP3.LUT R6, R6, R21, RZ, 0x3c, !PT ;  /* 0x0000001506061212 */ /* 0x000fc600078e3cff */
[----:B------:R-:W4:Y:S01]  /*04f0*/  @P2 LDG.E R21, desc[UR6][R14.64+0x34] ;  /* 0x000034060e152981 */ /* 0x000f22000c1e1900 */
[----:B--2---:R-:W-:-:S03]  /*0500*/  @!P0 LOP3.LUT R3, R3, R16, RZ, 0x3c, !PT ;  /* 0x0000001003038212 */ /* 0x004fc600078e3cff */
[----:B------:R-:W2:Y:S01]  /*0510*/  @P1 LDG.E R16, desc[UR6][R14.64+0x1c] ;  /* 0x00001c060e101981 */ /* 0x000ea2000c1e1900 */
[----:B---3--:R-:W-:-:S03]  /*0520*/  @!P0 LOP3.LUT R7, R7, R18, RZ, 0x3c, !PT ;  /* 0x0000001207078212 */ /* 0x008fc600078e3cff */
[----:B------:R-:W3:Y:S01]  /*0530*/  @P2 LDG.E R18, desc[UR6][R14.64+0x28] ;  /* 0x000028060e122981 */ /* 0x000ee2000c1e1900 */
[----:B----4-:R-:W-:-:S03]  /*0540*/  @P1 LOP3.LUT R3, R3, R20, RZ, 0x3c, !PT ;  /* 0x0000001403031212 */ /* 0x010fc600078e3cff */
[----:B------:R-:W4:Y:S01]  /*0550*/  @P2 LDG.E R20, desc[UR6][R14.64+0x30] ;  /* 0x000030060e142981 */ /* 0x000f22000c1e1900 */
[----:B------:R-:W-:-:S03]  /*0560*/  @P5 LOP3.LUT R5, R5, R24, RZ, 0x3c, !PT ;  /* 0x0000001805055212 */ /* 0x000fc600078e3cff */
[----:B------:R-:W4:Y:S01]  /*0570*/  @P3 LDG.E R24, desc[UR6][R14.64+0x3c] ;  /* 0x00003c060e183981 */ /* 0x000f22000c1e1900 */
[----:B------:R-:W-:-:S03]  /*0580*/  @P1 LOP3.LUT R4, R4, R17, RZ, 0x3c, !PT ;  /* 0x0000001104041212 */ /* 0x000fc600078e3cff */
[----:B------:R-:W4:Y:S01]  /*0590*/  @P3 LDG.E R17, desc[UR6][R14.64+0x48] ;  /* 0x000048060e113981 */ /* 0x000f22000c1e1900 */
[----:B------:R-:W-:-:S03]  /*05a0*/  @P2 LOP3.LUT R6, R6, R19, RZ, 0x3c, !PT ;  /* 0x0000001306062212 */ /* 0x000fc600078e3cff */
[----:B------:R-:W4:Y:S01]  /*05b0*/  @P4 LDG.E R19, desc[UR6][R14.64+0x54] ;  /* 0x000054060e134981 */ /* 0x000f22000c1e1900 */
[----:B------:R-:W-:Y:S02]  /*05c0*/  @P2 LOP3.LUT R4, R4, R21, RZ, 0x3c, !PT ;  /* 0x0000001504042212 */ /* 0x000fe400078e3cff */
[----:B------:R-:W-:Y:S01]  /*05d0*/  @P3 LOP3.LUT R6, R6, R23, RZ, 0x3c, !PT ;  /* 0x0000001706063212 */ /* 0x000fe200078e3cff */
[----:B------:R-:W4:Y:S04]  /*05e0*/  @P4 LDG.E R21, desc[UR6][R14.64+0x5c] ;  /* 0x00005c060e154981 */ /* 0x000f28000c1e1900 */
[----:B------:R-:W4:Y:S01]  /*05f0*/  @P5 LDG.E R23, desc[UR6][R14.64+0x68] ;  /* 0x000068060e175981 */ /* 0x000f22000c1e1900 */
[----:B--2---:R-:W-:-:S03]  /*0600*/  @P1 LOP3.LUT R7, R7, R16, RZ, 0x3c, !PT ;  /* 0x0000001007071212 */ /* 0x004fc600078e3cff */
[----:B------:R-:W2:Y:S01]  /*0610*/  @P4 LDG.E R16, desc[UR6][R14.64+0x50] ;  /* 0x000050060e104981 */ /* 0x000ea2000c1e1900 */
[----:B---3--:R-:W-:-:S03]  /*0620*/  @P2 LOP3.LUT R3, R3, R18, RZ, 0x3c, !PT ;  /* 0x0000001203032212 */ /* 0x008fc600078e3cff */
[----:B------:R-:W3:Y:S01]  /*0630*/  @P4 LDG.E R18, desc[UR6][R14.64+0x58] ;  /* 0x000058060e124981 */ /* 0x000ee2000c1e1900 */
[----:B----4-:R-:W-:-:S03]  /*0640*/  @P2 LOP3.LUT R7, R7, R20, RZ, 0x3c, !PT ;  /* 0x0000001407072212 */ /* 0x010fc600078e3cff */
[----:B------:R-:W4:Y:S01]  /*0650*/  @P5 LDG.E R20, desc[UR6][R14.64+0x64] ;  /* 0x000064060e145981 */ /* 0x000f22000c1e1900 */
[----:B------:R-:W-:-:S03]  /*0660*/  @P3 LOP3.LUT R3, R3, R24, RZ, 0x3c, !PT ;  /* 0x0000001803033212 */ /* 0x000fc600078e3cff */
[----:B------:R-:W4:Y:S01]  /*0670*/  @P5 LDG.E R24, desc[UR6][R14.64+0x6c] ;  /* 0x00006c060e185981 */ /* 0x000f22000c1e1900 */
[----:B------:R-:W-:Y:S02]  /*0680*/  LOP3.LUT P0, RZ, R22, 0x80, RZ, 0xc0, !PT ;  /* 0x0000008016ff7812 */ /* 0x000fe4000780c0ff */
[----:B------:R-:W-:Y:S02]  /*0690*/  @P3 LOP3.LUT R7, R7, R26, RZ, 0x3c, !PT ;  /* 0x0000001a07073212 */ /* 0x000fe400078e3cff */
[----:B------:R-:W-:Y:S02]  /*06a0*/  @P3 LOP3.LUT R4, R4, R17, RZ, 0x3c, !PT ;  /* 0x0000001104043212 */ /* 0x000fe400078e3cff */
[----:B------:R-:W4:Y:S01]  /*06b0*/  @P6 LDG.E R17, desc[UR6][R14.64+0x7c] ;  /* 0x00007c060e116981 */ /* 0x000f22000c1e1900 */
[----:B------:R-:W-:-:S03]  /*06c0*/  @P4 LOP3.LUT R6, R6, R19, RZ, 0x3c, !PT ;  /* 0x0000001306064212 */ /* 0x000fc600078e3cff */
[----:B------:R-:W4:Y:S01]  /*06d0*/  @P6 LDG.E R19, desc[UR6][R14.64+0x84] ;  /* 0x000084060e136981 */ /* 0x000f22000c1e1900 */
[----:B------:R-:W-:-:S03]  /*06e0*/  @P4 LOP3.LUT R4, R4, R21, RZ, 0x3c, !PT ;  /* 0x0000001504044212 */ /* 0x000fc600078e3cff */
[----:B------:R-:W4:Y:S01]  /*06f0*/  @P0 LDG.E R26, desc[UR6][R14.64+0x9c] ;  /* 0x00009c060e1a0981 */ /* 0x000f22000c1e1900 */
[----:B------:R-:W-:-:S03]  /*0700*/  @P5 LOP3.LUT R6, R6, R23, RZ, 0x3c, !PT ;  /* 0x0000001706065212 */ /* 0x000fc600078e3cff */
        /* <DEDUP_REMOVED lines=10> */
[----:B------:R-:W-:Y:S02]  /*07b0*/  @P5 LOP3.LUT R4, R4, R25, RZ, 0x3c, !PT ;  /* 0x0000001904045212 */ /* 0x000fe400078e3cff */
[----:B------:R-:W-:Y:S02]  /*07c0*/  @P6 LOP3.LUT R5, R5, R28, RZ, 0x3c, !PT ;  /* 0x0000001c05056212 */ /* 0x000fe400078e3cff */
[----:B------:R-:W-:Y:S02]  /*07d0*/  @P6 LOP3.LUT R6, R6, R17, RZ, 0x3c, !PT ;  /* 0x0000001106066212 */ /* 0x000fe400078e3cff */
[----:B------:R-:W-:Y:S02]  /*07e0*/  @P6 LOP3.LUT R4, R4, R19, RZ, 0x3c, !PT ;  /* 0x0000001304046212 */ /* 0x000fe400078e3cff */
[----:B------:R-:W-:Y:S02]  /*07f0*/  @P0 LOP3.LUT R5, R5, R26, RZ, 0x3c, !PT ;  /* 0x0000001a05050212 */ /* 0x000fe400078e3cff */
[----:B------:R-:W-:-:S02]  /*0800*/  @P0 LOP3.LUT R6, R6, R21, RZ, 0x3c, !PT ;  /* 0x0000001506060212 */ /* 0x000fc400078e3cff */
[----:B------:R-:W-:Y:S02]  /*0810*/  @P0 LOP3.LUT R4, R4, R23, RZ, 0x3c, !PT ;  /* 0x0000001704040212 */ /* 0x000fe400078e3cff */
[----:B--2---:R-:W-:Y:S02]  /*0820*/  @P6 LOP3.LUT R3, R3, R16, RZ, 0x3c, !PT ;  /* 0x0000001003036212 */ /* 0x004fe400078e3cff */
[----:B---3--:R-:W-:Y:S02]  /*0830*/  @P6 LOP3.LUT R7, R7, R18, RZ, 0x3c, !PT ;  /* 0x0000001207076212 */ /* 0x008fe400078e3cff */
[----:B----4-:R-:W-:Y:S02]  /*0840*/  @P0 LOP3.LUT R3, R3, R20, RZ, 0x3c, !PT ;  /* 0x0000001403030212 */ /* 0x010fe400078e3cff */
[----:B------:R-:W-:Y:S02]  /*0850*/  @P0 LOP3.LUT R7, R7, R24, RZ, 0x3c, !PT ;  /* 0x0000001807070212 */ /* 0x000fe400078e3cff */
[----:B------:R-:W-:-:S13]  /*0860*/  R2P PR, R22.B1, 0x7f ;  /* 0x0000007f16007804 */ /* 0x000fda0000001000 */
[----:B------:R-:W2:Y:S04]  /*0870*/  @P0 LDG.E R18, desc[UR6][R14.64+0xa0] ;  /* 0x0000a0060e120981 */ /* 0x000ea8000c1e1900 */
[----:B------:R-:W3:Y:S04]  /*0880*/  @P0 LDG.E R19, desc[UR6][R14.64+0xa4] ;  /* 0x0000a4060e130981 */ /* 0x000ee8000c1e1900 */
[----:B------:R-:W4:Y:S04]  /*0890*/  @P0 LDG.E R20, desc[UR6][R14.64+0xa8] ;  /* 0x0000a8060e140981 */ /* 0x000f28000c1e1900 */
[----:B------:R-:W4:Y:S04]  /*08a0*/  @P0 LDG.E R21, desc[UR6][R14.64+0xac] ;  /* 0x0000ac060e150981 */ /* 0x000f28000c1e1900 */
[----:B------:R-:W4:Y:S04]  /*08b0*/  @P0 LDG.E R24, desc[UR6][R14.64+0xb0] ;  /* 0x0000b0060e180981 */ /* 0x000f28000c1e1900 */
[----:B------:R-:W4:Y:S04]  /*08c0*/  @P1 LDG.E R16, desc[UR6][R14.64+0xbc] ;  /* 0x0000bc060e101981 */ /* 0x000f28000c1e1900 */
[----:B------:R-:W4:Y:S04]  /*08d0*/  @P1 LDG.E R26, desc[UR6][R14.64+0xb4] ;  /* 0x0000b4060e1a1981 */ /* 0x000f28000c1e1900 */
        /* <DEDUP_REMOVED lines=11> */
[----:B------:R-:W-:Y:S01]  /*0990*/  LOP3.LUT P0, RZ, R22, 0x8000, RZ, 0xc0, !PT ;  /* 0x0000800016ff7812 */ /* 0x000fe2000780c0ff */
[----:B------:R-:W4:Y:S01]  /*09a0*/  @P2 LDG.E R24, desc[UR6][R14.64+0xd8] ;  /* 0x0000d8060e182981 */ /* 0x000f22000c1e1900 */
[----:B------:R-:W-:-:S03]  /*09b0*/  @P1 LOP3.LUT R7, R7, R16, RZ, 0x3c, !PT ;  /* 0x0000001007071212 */ /* 0x000fc600078e3cff */
[----:B------:R-:W4:Y:S01]  /*09c0*/  @P2 LDG.E R22, desc[UR6][R14.64+0xd0] ;  /* 0x0000d0060e162981 */ /* 0x000f22000c1e1900 */
[----:B------:R-:W-:-:S03]  /*09d0*/  @P1 LOP3.LUT R3, R3, R26, RZ, 0x3c, !PT ;  /* 0x0000001a03031212 */ /* 0x000fc600078e3cff */
[----:B------:R-:W4:Y:S01]  /*09e0*/  @P3 LDG.E R16, desc[UR6][R14.64+0xe4] ;  /* 0x0000e4060e103981 */ /* 0x000f22000c1e1900 */
[----:B------:R-:W-:-:S03]  /*09f0*/  @P1 LOP3.LUT R6, R6, R23, RZ, 0x3c, !PT ;  /* 0x0000001706061212 */ /* 0x000fc600078e3cff */
[----:B------:R-:W4:Y:S01]  /*0a00*/  @P3 LDG.E R26, desc[UR6][R14.64+0xdc] ;  /* 0x0000dc060e1a3981 */ /* 0x000f22000c1e1900 */
[----:B------:R-:W-:-:S03]  /*0a10*/  @P1 LOP3.LUT R4, R4, R17, RZ, 0x3c, !PT ;  /* 0x0000001104041212 */ /* 0x000fc600078e3cff */
        /* <DEDUP_REMOVED lines=43> */
[----:B------:R-:W-:-:S04]  /*0cd0*/  UIADD3 UR4, UPT, UPT, UR4, 0x10, URZ ;  /* 0x0000001004047890 */ /* 0x000fc8000fffe0ff */
[----:B------:R-:W-:Y:S01]  /*0ce0*/  UISETP.NE.AND UP0, UPT, UR4, 0x20, UPT ;  /* 0x000000200400788c */ /* 0x000fe2000bf05270 */
[----:B--2---:R-:W-:Y:S02]  /*0cf0*/  @P5 LOP3.LUT R5, R5, R18, RZ, 0x3c, !PT ;  /* 0x0000001205055212 */ /* 0x004fe400078e3cff */
[----:B---3--:R-:W-:Y:S02]  /*0d00*/  @P6 LOP3.LUT R6, R6, R19, RZ, 0x3c, !PT ;  /* 0x0000001306066212 */ /* 0x008fe400078e3cff */
[----:B----4-:R-:W-:Y:S02]  /*0d10*/  @P6 LOP3.LUT R3, R3, R20, RZ, 0x3c, !PT ;  /* 0x0000001403036212 */ /* 0x010fe400078e3cff */
[----:B------:R-:W-:Y:S02]  /*0d20*/  @P6 LOP3.LUT R4, R4, R21, RZ, 0x3c, !PT ;  /* 0x0000001504046212 */ /* 0x000fe400078e3cff */
[----:B------:R-:W-:Y:S02]  /*0d30*/  @P6 LOP3.LUT R7, R7, R22, RZ, 0x3c, !PT ;  /* 0x0000001607076212 */ /* 0x000fe400078e3cff */
[----:B------:R-:W-:-:S02]  /*0d40*/  @P6 LOP3.LUT R5, R5, R16, RZ, 0x3c, !PT ;  /* 0x0000001005056212 */ /* 0x000fc400078e3cff */
[----:B------:R-:W-:Y:S02]  /*0d50*/  @P0 LOP3.LUT R3, R3, R24, RZ, 0x3c, !PT ;  /* 0x0000001803030212 */ /* 0x000fe400078e3cff */
[----:B------:R-:W-:Y:S02]  /*0d60*/  @P0 LOP3.LUT R5, R5, R28, RZ, 0x3c, !PT ;  /* 0x0000001c05050212 */ /* 0x000fe400078e3cff */
[----:B------:R-:W-:Y:S02]  /*0d70*/  @P0 LOP3.LUT R7, R7, R26, RZ, 0x3c, !PT ;  /* 0x0000001a07070212 */ /* 0x000fe400078e3cff */
[----:B------:R-:W-:Y:S02]  /*0d80*/  @P0 LOP3.LUT R4, R4, R23, RZ, 0x3c, !PT ;  /* 0x0000001704040212 */ /* 0x000fe400078e3cff */
[----:B------:R-:W-:Y:S01]  /*0d90*/  @P0 LOP3.LUT R6, R6, R17, RZ, 0x3c, !PT ;  /* 0x0000001106060212 */ /* 0x000fe200078e3cff */
[----:B------:R-:W-:Y:S06]  /*0da0*/  BRA.U UP0, `(.L_x_111) ;  /* 0xfffffff500487547 */ /* 0x000fec000b83ffff */
[----:B------:R-:W-:-:S05]  /*0db0*/  VIADD R0, R0, 0x1 ;  /* 0x0000000100007836 */ /* 0x000fca0000000000 */
[----:B------:R-:W-:-:S13]  /*0dc0*/  ISETP.NE.AND P0, PT, R0, 0x5, PT ;  /* 0x000000050000780c */ /* 0x000fda0003f05270 */
[----:B------:R-:W-:Y:S05]  /*0dd0*/  @P0 BRA `(.L_x_112) ;  /* 0xfffffff400300947 */ /* 0x000fea000383ffff */
[----:B------:R-:W-:Y:S01]  /*0de0*/  LOP3.LUT R0, R2, 0x3, RZ, 0xc0, !PT ;  /* 0x0000000302007812 */ /* 0x000fe200078ec0ff */
[----:B------:R0:W-:Y:S03]  /*0df0*/  STL.64 [R1+0x8], R6 ;  /* 0x0000080601007387 */ /* 0x0001e60000100a00 */
[----:B------:R-:W-:Y:S01]  /*0e00*/  ISETP.NE.U32.AND P0, PT, R0, 0x1, PT ;  /* 0x000000010000780c */ /* 0x000fe20003f05070 */
[----:B------:R0:W-:Y:S03]  /*0e10*/  STL.64 [R1+0x10], R4 ;  /* 0x0000100401007387 */ /* 0x0001e60000100a00 */
[----:B------:R-:W-:Y:S01]  /*0e20*/  ISETP.NE.AND.EX P0, PT, RZ, RZ, PT, P0 ;  /* 0x000000ffff00720c */ /* 0x000fe20003f05300 */
[----:B------:R0:W-:-:S12]  /*0e30*/  STL [R1+0x4], R3 ;  /* 0x0000040301007387 */ /* 0x0001d80000100800 */
[----:B0-----:R-:W-:Y:S05]  /*0e40*/  @!P0 BRA `(.L_x_110) ;  /* 0x0000001400f88947 */ /* 0x001fea0003800000 */
[----:B------:R-:W-:Y:S01]  /*0e50*/  UMOV UR4, URZ ;  /* 0x000000ff00047c82 */ /* 0x000fe20008000000 */
[----:B------:R-:W-:Y:S01]  /*0e60*/  IMAD.MOV.U32 R0, RZ, RZ, RZ ;  /* 0x000000ffff007224 */ /* 0x000fe200078e00ff */
[----:B------:R-:W-:Y:S01]  /*0e70*/  CS2R R6, SRZ ;  /* 0x0000000000067805 */ /* 0x000fe2000001ff00 */
[----:B------:R-:W-:Y:S02]  /*0e80*/  IMAD.MOV.U32 R4, RZ, RZ, RZ ;  /* 0x000000ffff047224 */ /* 0x000fe400078e00ff */
[----:B------:R-:W-:Y:S02]  /*0e90*/  IMAD.MOV.U32 R3, RZ, RZ, RZ ;  /* 0x000000ffff037224 */ /* 0x000fe400078e00ff */
[----:B------:R-:W-:-:S07]  /*0ea0*/  IMAD.U32 R5, RZ, RZ, UR4 ;  /* 0x00000004ff057e24 */ /* 0x000fce000f8e00ff */
.L_x_114:
[----:B------:R-:W-:-:S06]  /*0eb0*/  IMAD R12, R0, 0x4, R1 ;  /* 0x00000004000c7824 */ /* 0x000fcc00078e0201 */
[----:B------:R-:W5:Y:S01]  /*0ec0*/  LDL R12, [R12+0x4] ;  /* 0x000004000c0c7983 */ /* 0x000f620000100800 */
[----:B------:R-:W-:-:S05]  /*0ed0*/  UMOV UR4, URZ ;  /* 0x000000ff00047c82 */ /* 0x000fca0008000000 */
.L_x_113:
        /* <DEDUP_REMOVED lines=180> */
[----:B------:R0:W-:Y:S03]  /*1a20*/  STL [R1+0x4], R3 ;  /* 0x0000040301007387 */ /* 0x0001e60000100800 */
[----:B------:R-:W-:Y:S01]  /*1a30*/  ISETP.NE.AND.EX P0, PT, RZ, RZ, PT, P0 ;  /* 0x000000ffff00720c */ /* 0x000fe20003f05300 */
[----:B------:R0:W-:-:S12]  /*1a40*/  STL.64 [R1+0x10], R4 ;  /* 0x0000100401007387 */ /* 0x0001d80000100a00 */
[----:B0-----:R-:W-:Y:S05]  /*1a50*/  @P0 BRA `(.L_x_110) ;  /* 0x0000000800f40947 */ /* 0x001fea0003800000 */
[----:B------:R-:W-:Y:S01]  /*1a60*/  UMOV UR4, URZ ;  /* 0x000000ff00047c82 */ /* 0x000fe20008000000 */
[----:B------:R-:W-:Y:S01]  /*1a70*/  IMAD.MOV.U32 R0, RZ, RZ, RZ ;  /* 0x000000ffff007224 */ /* 0x000fe200078e00ff */
[----:B------:R-:W-:Y:S01]  /*1a80*/  CS2R R6, SRZ ;  /* 0x0000000000067805 */ /* 0x000fe2000001ff00 */
[----:B------:R-:W-:Y:S02]  /*1a90*/  IMAD.MOV.U32 R4, RZ, RZ, RZ ;  /* 0x000000ffff047224 */ /* 0x000fe400078e00ff */
[----:B------:R-:W-:Y:S02]  /*1aa0*/  IMAD.MOV.U32 R3, RZ, RZ, RZ ;  /* 0x000000ffff037224 */ /* 0x000fe400078e00ff */
[----:B------:R-:W-:-:S07]  /*1ab0*/  IMAD.U32 R5, RZ, RZ, UR4 ;  /* 0x00000004ff057e24 */ /* 0x000fce000f8e00ff */
.L_x_116:
[----:B------:R-:W-:-:S06]  /*1ac0*/  IMAD R12, R0, 0x4, R1 ;  /* 0x00000004000c7824 */ /* 0x000fcc00078e0201 */
[----:B------:R-:W5:Y:S01]  /*1ad0*/  LDL R12, [R12+0x4] ;  /* 0x000004000c0c7983 */ /* 0x000f620000100800 */
[----:B------:R-:W-:-:S05]  /*1ae0*/  UMOV UR4, URZ ;  /* 0x000000ff00047c82 */ /* 0x000fca0008000000 */
.L_x_115:
        /* <DEDUP_REMOVED lines=177> */
[----:B------:R0:W-:Y:S04]  /*2600*/  STL.64 [R1+0x8], R6 ;  /* 0x0000080601007387 */ /* 0x0001e80000100a00 */
[----:B------:R0:W-:Y:S04]  /*2610*/  STL [R1+0x4], R3 ;  /* 0x0000040301007387 */ /* 0x0001e80000100800 */
[----:B------:R0:W-:Y:S02]  /*2620*/  STL.64 [R1+0x10], R4 ;  /* 0x0000100401007387 */ /* 0x0001e40000100a00 */
.L_x_110:
[----:B------:R-:W-:Y:S05]  /*2630*/  BSYNC.RECONVERGENT B1 ;  /* 0x0000000000017941 */ /* 0x000fea0003800200 */
.L_x_109:
[C---:B------:R-:W-:Y:S01]  /*2640*/  ISETP.GT.U32.AND P0, PT, R2.reuse, 0x3, PT ;  /* 0x000000030200780c */ /* 0x040fe20003f04070 */
[----:B------:R-:W-:Y:S01]  /*2650*/  VIADD R11, R11, 0x1 ;  /* 0x000000010b0b7836 */ /* 0x000fe20000000000 */
[--C-:B------:R-:W-:Y:S02]  /*2660*/  SHF.R.U64 R2, R2, 0x2, R13.reuse ;  /* 0x0000000202027819 */ /* 0x100fe4000000120d */
[----:B------:R-:W-:Y:S02]  /*2670*/  ISETP.GT.U32.AND.EX P0, PT, R13, RZ, PT, P0 ;  /* 0x000000ff0d00720c */ /* 0x000fe40003f04100 */
[----:B------:R-:W-:-:S11]  /*2680*/  SHF.R.U32.HI R13, RZ, 0x2, R13 ;  /* 0x00000002ff0d7819 */ /* 0x000fd6000001160d */
[----:B------:R-:W-:Y:S05]  /*2690*/  @P0 BRA `(.L_x_117) ;  /* 0xffffffd800d40947 */ /* 0x000fea000383ffff */
.L_x_108:
[----:B------:R-:W-:Y:S05]  /*26a0*/  BSYNC.RECONVERGENT B0 ;  /* 0x0000000000007941 */ /* 0x000fea0003800200 */
.L_x_107:
[----:B0-----:R-:W0:Y:S01]  /*26b0*/  LDC.64 R6, c[0x0][0x390] ;  /* 0x0000e400ff067b82 */ /* 0x001e220000000a00 */
[----:B------:R-:W-:Y:S01]  /*26c0*/  SHF.R.U32.HI R0, RZ, 0x2, R3 ;  /* 0x00000002ff007819 */ /* 0x000fe20000011603 */
[----:B------:R-:W1:Y:S03]  /*26d0*/  LDCU.64 UR4, c[0x0][0x380] ;  /* 0x00007000ff0477ac */ /* 0x000e660008000a00 */
[----:B------:R-:W-:Y:S01]  /*26e0*/  LOP3.LUT R0, R0, R3, RZ, 0x3c, !PT ;  /* 0x0000000300007212 */ /* 0x000fe200078e3cff */
[----:B------:R-:W-:Y:S02]  /*26f0*/  IMAD.SHL.U32 R3, R5, 0x10, RZ ;  /* 0x0000001005037824 */ /* 0x000fe400078e00ff */
[----:B------:R-:W2:Y:S02]  /*2700*/  LDC R4, c[0x0][0x38c] ;  /* 0x0000e300ff047b82 */ /* 0x000ea40000000800 */
[----:B------:R-:W-:-:S05]  /*2710*/  IMAD.SHL.U32 R2, R0, 0x2, RZ ;  /* 0x0000000200027824 */ /* 0x000fca00078e00ff */
[----:B------:R-:W-:Y:S01]  /*2720*/  LOP3.LUT R2, R0, R2, R3, 0x96, !PT ;  /* 0x0000000200027212 */ /* 0x000fe200078e9603 */
[----:B------:R-:W-:-:S03]  /*2730*/  IMAD.MOV.U32 R3, RZ, RZ, 0x2f800000 ;  /* 0x2f800000ff037424 */ /* 0x000fc600078e00ff */
[----:B------:R-:W-:Y:S02]  /*2740*/  LOP3.LUT R2, R2, R5, RZ, 0x3c, !PT ;  /* 0x0000000502027212 */ /* 0x000fe400078e3cff */
[----:B0-----:R-:W-:Y:S02]  /*2750*/  LOP3.LUT R6, R6, 0xaad26b49, RZ, 0x3c, !PT ;  /* 0xaad26b4906067812 */ /* 0x001fe400078e3cff */
[----:B------:R-:W-:-:S03]  /*2760*/  LOP3.LUT R7, R7, 0xf7dcefdd, RZ, 0x3c, !PT ;  /* 0xf7dcefdd07077812 */ /* 0x000fc600078e3cff */
[----:B------:R-:W-:Y:S02]  /*2770*/  IMAD R6, R6, 0x4182bed5, RZ ;  /* 0x4182bed506067824 */ /* 0x000fe400078e02ff */
[----:B------:R-:W-:Y:S02]  /*2780*/  IMAD R7, R7, -0x658354e5, RZ ;  /* 0x9a7cab1b07077824 */ /* 0x000fe400078e02ff */
[----:B--2---:R-:W-:-:S03]  /*2790*/  FMUL R5, R4, -0.5 ;  /* 0xbf00000004057820 */ /* 0x004fc60000400000 */
[----:B------:R-:W-:-:S04]  /*27a0*/  IADD3 R7, PT, PT, R6, 0x64f0c9, R7 ;  /* 0x0064f0c906077810 */ /* 0x000fc80007ffe007 */
[----:B------:R-:W-:-:S04]  /*27b0*/  IADD3 R2, PT, PT, R7, 0x587c5, R2 ;  /* 0x000587c507027810 */ /* 0x000fc80007ffe002 */
[----:B------:R-:W-:-:S05]  /*27c0*/  I2FP.F32.U32 R2, R2 ;  /* 0x0000000200027245 */ /* 0x000fca0000201000 */
[----:B------:R-:W-:Y:S01]  /*27d0*/  FFMA R0, R2, R3, 1.1641532182693481445e-10 ;  /* 0x2f00000002007423 */ /* 0x000fe20000000003 */
[----:B------:R-:W-:Y:S02]  /*27e0*/  SHF.R.S32.HI R3, RZ, 0x1f, R10 ;  /* 0x0000001fff037819 */ /* 0x000fe4000001140a */
[----:B-1----:R-:W-:Y:S01]  /*27f0*/  LEA R2, P0, R10, UR4, 0x2 ;  /* 0x000000040a027c11 */ /* 0x002fe2000f8010ff */
[----:B------:R-:W-:-:S03]  /*2800*/  FFMA R5, R0, R4, R5 ;  /* 0x0000000400057223 */ /* 0x000fc60000000005 */
[----:B------:R-:W-:-:S05]  /*2810*/  LEA.HI.X R3, R10, UR5, R3, 0x2, P0 ;  /* 0x000000050a037c11 */ /* 0x000fca00080f1403 */
[----:B------:R-:W-:Y:S01]  /*2820*/  STG.E desc[UR6][R2.64], R5 ;  /* 0x0000000502007986 */ /* 0x000fe2000c101906 */
[----:B------:R-:W-:Y:S05]  /*2830*/  EXIT ;  /* 0x000000000000794d */ /* 0x000fea0003800000 */
.L_x_118:
        /* <DEDUP_REMOVED lines=12> */
.L_x_126:


//--------------------- .nv.global.init           --------------------------
	.section	.nv.global.init,"aw",@progbits
	.align	4
.nv.global.init:
	.type		mrg32k3aM1SubSeq,@object
	.size		mrg32k3aM1SubSeq,(mrg32k3aM2SubSeq - mrg32k3aM1SubSeq)
mrg32k3aM1SubSeq:
        /*0000*/ 	.byte	0x0b, 0xcc, 0xee, 0x04, 0x73, 0x29, 0x8b, 0x6f, 0xf6, 0x53, 0x03, 0xf6, 0x23, 0xf6, 0xea, 0xda
        /* <DEDUP_REMOVED lines=125> */
	.type		mrg32k3aM2SubSeq,@object
	.size		mrg32k3aM2SubSeq,(mrg32k3aM1 - mrg32k3aM2SubSeq)
mrg32k3aM2SubSeq:
        /* <DEDUP_REMOVED lines=126> */
	.type		mrg32k3aM1,@object
	.size		mrg32k3aM1,(mrg32k3aM1Seq - mrg32k3aM1)
mrg32k3aM1:
        /* <DEDUP_REMOVED lines=144> */
	.type		mrg32k3aM1Seq,@object
	.size		mrg32k3aM1Seq,(mrg32k3aM2 - mrg32k3aM1Seq)
mrg32k3aM1Seq:
        /* <DEDUP_REMOVED lines=144> */
	.type		mrg32k3aM2,@object
	.size		mrg32k3aM2,(mrg32k3aM2Seq - mrg32k3aM2)
mrg32k3aM2:
        /* <DEDUP_REMOVED lines=144> */
	.type		mrg32k3aM2Seq,@object
	.size		mrg32k3aM2Seq,(precalc_xorwow_matrix - mrg32k3aM2Seq)
mrg32k3aM2Seq:
        /* <DEDUP_REMOVED lines=144> */
	.type		precalc_xorwow_matrix,@object
	.size		precalc_xorwow_matrix,(precalc_xorwow_offset_matrix - precalc_xorwow_matrix)
precalc_xorwow_matrix:
        /* <DEDUP_REMOVED lines=6400> */
	.type		precalc_xorwow_offset_matrix,@object
	.size		precalc_xorwow_offset_matrix,(.L_1 - precalc_xorwow_offset_matrix)
precalc_xorwow_offset_matrix:
        /* <DEDUP_REMOVED lines=6400> */
.L_1:


//--------------------- .nv.shared.reserved.0     --------------------------
	.section	.nv.shared.reserved.0,"aw",@nobits
	.weak		__nv_reservedSMEM_offset_0_alias
	.size		__nv_reservedSMEM_offset_0_alias, 0, 64
	.other		__nv_reservedSMEM_offset_0_alias,@"STO_CUDA_RESERVED_SHARED STV_DEFAULT"
__nv_reservedSMEM_offset_0_alias:
	.zero		0
	.zero		64


//--------------------- .nv.shared._Z13backward_passPfS_S_PiS_S_S_S_S_S_iiii --------------------------
	.section	.nv.shared._Z13backward_passPfS_S_PiS_S_S_S_S_S_iiii,"aw",@nobits
	.sectionflags	@""
	.align	4
.nv.shared._Z13backward_passPfS_S_PiS_S_S_S_S_S_iiii:
	.zero		1064


//--------------------- .nv.constant0._Z14update_weightsPfS_S_S_ifi --------------------------
	.section	.nv.constant0._Z14update_weightsPfS_S_S_ifi,"a",@progbits
	.sectionflags	@""
	.align	4
.nv.constant0._Z14update_weightsPfS_S_S_ifi:
	.zero		940


//--------------------- .nv.constant0._Z13backward_passPfS_S_PiS_S_S_S_S_S_iiii --------------------------
	.section	.nv.constant0._Z13backward_passPfS_S_PiS_S_S_S_S_S_iiii,"a",@progbits
	.sectionflags	@""
	.align	4
.nv.constant0._Z13backward_passPfS_S_PiS_S_S_S_S_S_iiii:
	.zero		992


//--------------------- .nv.constant0._Z7softmaxPfii --------------------------
	.section	.nv.constant0._Z7softmaxPfii,"a",@progbits
	.sectionflags	@""
	.align	4
.nv.constant0._Z7softmaxPfii:
	.zero		912


//--------------------- .nv.constant0._Z12forward_passPfS_S_S_S_S_S_iiii --------------------------
	.section	.nv.constant0._Z12forward_passPfS_S_S_S_S_S_iiii,"a",@progbits
	.sectionflags	@""
	.align	4
.nv.constant0._Z12forward_passPfS_S_S_S_S_S_iiii:
	.zero		968


//--------------------- .nv.constant0._Z15initialize_biasPfi --------------------------
	.section	.nv.constant0._Z15initialize_biasPfi,"a",@progbits
	.sectionflags	@""
	.align	4
.nv.constant0._Z15initialize_biasPfi:
	.zero		908


//--------------------- .nv.constant0._Z18initialize_weightsPfify --------------------------
	.section	.nv.constant0._Z18initialize_weightsPfify,"a",@progbits
	.sectionflags	@""
	.align	4
.nv.constant0._Z18initialize_weightsPfify:
	.zero		920


//--------------------- SYMBOLS --------------------------

	.type		.nv.reservedSmem.offset0,@object
	.size		.nv.reservedSmem.offset0,0x4
	.type		.nv.reservedSmem.cap,@object
	.size		.nv.reservedSmem.cap,0x4
